//
// Generated by NVIDIA NVVM Compiler
//
// Compiler Build ID: CL-36424714
// Cuda compilation tools, release 13.0, V13.0.88
// Based on NVVM 20.0.0
//

.version 9.0
.target sm_100
.address_size 64

	// .globl	_Z24rotate_nearest_neighbourPKhPhld
.global .align 4 .b8 __cudart_i2opi_f[24] = {65, 144, 67, 60, 153, 149, 98, 219, 192, 221, 52, 245, 209, 87, 39, 252, 41, 21, 68, 78, 110, 131, 249, 162};

.visible .entry _Z24rotate_nearest_neighbourPKhPhld(
	.param .u64 .ptr .align 1 _Z24rotate_nearest_neighbourPKhPhld_param_0,
	.param .u64 .ptr .align 1 _Z24rotate_nearest_neighbourPKhPhld_param_1,
	.param .u64 _Z24rotate_nearest_neighbourPKhPhld_param_2,
	.param .f64 _Z24rotate_nearest_neighbourPKhPhld_param_3
)
{
	.local .align 4 .b8 	__local_depot0[28];
	.reg .b64 	%SP;
	.reg .b64 	%SPL;
	.reg .pred 	%p<27>;
	.reg .b16 	%rs<5>;
	.reg .b32 	%r<90>;
	.reg .b32 	%f<48>;
	.reg .b64 	%rd<55>;
	.reg .b64 	%fd<23>;

	mov.u64 	%SPL, __local_depot0;
	ld.param.u64 	%rd20, [_Z24rotate_nearest_neighbourPKhPhld_param_0];
	ld.param.u64 	%rd21, [_Z24rotate_nearest_neighbourPKhPhld_param_1];
	ld.param.u64 	%rd23, [_Z24rotate_nearest_neighbourPKhPhld_param_2];
	ld.param.f64 	%fd1, [_Z24rotate_nearest_neighbourPKhPhld_param_3];
	add.u64 	%rd1, %SPL, 0;
	mov.u32 	%r28, %tid.x;
	mov.u32 	%r29, %ctaid.x;
	mov.u32 	%r30, %ntid.x;
	mad.lo.s32 	%r31, %r29, %r30, %r28;
	cvt.u64.u32 	%rd2, %r31;
	mov.u32 	%r32, %tid.y;
	mov.u32 	%r33, %ctaid.y;
	mov.u32 	%r34, %ntid.y;
	mad.lo.s32 	%r35, %r33, %r34, %r32;
	cvt.u64.u32 	%rd3, %r35;
	max.s64 	%rd25, %rd2, %rd3;
	setp.ge.s64 	%p1, %rd25, %rd23;
	@%p1 bra 	$L__BB0_20;
	cvt.rn.f32.f64 	%f1, %fd1;
	mul.f32 	%f11, %f1, 0f3F22F983;
	cvt.rni.s32.f32 	%r89, %f11;
	cvt.rn.f32.s32 	%f12, %r89;
	fma.rn.f32 	%f13, %f12, 0fBFC90FDA, %f1;
	fma.rn.f32 	%f14, %f12, 0fB3A22168, %f13;
	fma.rn.f32 	%f47, %f12, 0fA7C234C5, %f14;
	abs.f32 	%f3, %f1;
	setp.ltu.f32 	%p2, %f3, 0f47CE4780;
	mov.u32 	%r85, %r89;
	mov.f32 	%f46, %f47;
	@%p2 bra 	$L__BB0_9;
	setp.neu.f32 	%p3, %f3, 0f7F800000;
	@%p3 bra 	$L__BB0_4;
	mov.f32 	%f17, 0f00000000;
	mul.rn.f32 	%f46, %f1, %f17;
	mov.b32 	%r85, 0;
	bra.uni 	$L__BB0_9;
$L__BB0_4:
	mov.b32 	%r2, %f1;
	shl.b32 	%r38, %r2, 8;
	or.b32  	%r3, %r38, -2147483648;
	mov.b64 	%rd51, 0;
	mov.b32 	%r82, 0;
	mov.u64 	%rd49, __cudart_i2opi_f;
	mov.u64 	%rd50, %rd1;
$L__BB0_5:
	.pragma "nounroll";
	ld.global.nc.u32 	%r39, [%rd49];
	mad.wide.u32 	%rd28, %r39, %r3, %rd51;
	shr.u64 	%rd51, %rd28, 32;
	st.local.u32 	[%rd50], %rd28;
	add.s32 	%r82, %r82, 1;
	add.s64 	%rd50, %rd50, 4;
	add.s64 	%rd49, %rd49, 4;
	setp.ne.s32 	%p4, %r82, 6;
	@%p4 bra 	$L__BB0_5;
	shr.u32 	%r40, %r2, 23;
	st.local.u32 	[%rd1+24], %rd51;
	and.b32  	%r6, %r40, 31;
	and.b32  	%r41, %r40, 224;
	add.s32 	%r42, %r41, -128;
	shr.u32 	%r43, %r42, 5;
	mul.wide.u32 	%rd29, %r43, 4;
	sub.s64 	%rd10, %rd1, %rd29;
	ld.local.u32 	%r83, [%rd10+24];
	ld.local.u32 	%r84, [%rd10+20];
	setp.eq.s32 	%p5, %r6, 0;
	@%p5 bra 	$L__BB0_8;
	shf.l.wrap.b32 	%r83, %r84, %r83, %r6;
	ld.local.u32 	%r44, [%rd10+16];
	shf.l.wrap.b32 	%r84, %r44, %r84, %r6;
$L__BB0_8:
	shr.u32 	%r45, %r83, 30;
	shf.l.wrap.b32 	%r46, %r84, %r83, 2;
	shl.b32 	%r47, %r84, 2;
	shr.u32 	%r48, %r46, 31;
	add.s32 	%r49, %r48, %r45;
	neg.s32 	%r50, %r49;
	setp.lt.s32 	%p6, %r2, 0;
	selp.b32 	%r85, %r50, %r49, %p6;
	xor.b32  	%r51, %r46, %r2;
	shr.s32 	%r52, %r46, 31;
	xor.b32  	%r53, %r52, %r46;
	xor.b32  	%r54, %r52, %r47;
	cvt.u64.u32 	%rd30, %r53;
	shl.b64 	%rd31, %rd30, 32;
	cvt.u64.u32 	%rd32, %r54;
	or.b64  	%rd33, %rd31, %rd32;
	cvt.rn.f64.s64 	%fd2, %rd33;
	mul.f64 	%fd3, %fd2, 0d3BF921FB54442D19;
	cvt.rn.f32.f64 	%f15, %fd3;
	neg.f32 	%f16, %f15;
	setp.lt.s32 	%p7, %r51, 0;
	selp.f32 	%f46, %f16, %f15, %p7;
$L__BB0_9:
	setp.ltu.f32 	%p8, %f3, 0f47CE4780;
	add.s32 	%r56, %r85, 1;
	mul.rn.f32 	%f18, %f46, %f46;
	and.b32  	%r57, %r85, 1;
	setp.eq.b32 	%p9, %r57, 1;
	selp.f32 	%f19, %f46, 0f3F800000, %p9;
	fma.rn.f32 	%f20, %f18, %f19, 0f00000000;
	fma.rn.f32 	%f21, %f18, 0f37CBAC00, 0fBAB607ED;
	selp.f32 	%f22, 0fB94D4153, %f21, %p9;
	selp.f32 	%f23, 0f3C0885E4, 0f3D2AAABB, %p9;
	fma.rn.f32 	%f24, %f22, %f18, %f23;
	selp.f32 	%f25, 0fBE2AAAA8, 0fBEFFFFFF, %p9;
	fma.rn.f32 	%f26, %f24, %f18, %f25;
	fma.rn.f32 	%f27, %f26, %f20, %f19;
	and.b32  	%r58, %r56, 2;
	setp.eq.s32 	%p10, %r58, 0;
	mov.f32 	%f28, 0f00000000;
	sub.f32 	%f29, %f28, %f27;
	selp.f32 	%f7, %f27, %f29, %p10;
	@%p8 bra 	$L__BB0_17;
	setp.neu.f32 	%p11, %f3, 0f7F800000;
	@%p11 bra 	$L__BB0_12;
	mov.f32 	%f32, 0f00000000;
	mul.rn.f32 	%f47, %f1, %f32;
	mov.b32 	%r89, 0;
	bra.uni 	$L__BB0_17;
$L__BB0_12:
	mov.b32 	%r15, %f1;
	shl.b32 	%r60, %r15, 8;
	or.b32  	%r16, %r60, -2147483648;
	mov.b64 	%rd54, 0;
	mov.b32 	%r86, 0;
	mov.u64 	%rd52, __cudart_i2opi_f;
	mov.u64 	%rd53, %rd1;
$L__BB0_13:
	.pragma "nounroll";
	ld.global.nc.u32 	%r61, [%rd52];
	mad.wide.u32 	%rd36, %r61, %r16, %rd54;
	shr.u64 	%rd54, %rd36, 32;
	st.local.u32 	[%rd53], %rd36;
	add.s32 	%r86, %r86, 1;
	add.s64 	%rd53, %rd53, 4;
	add.s64 	%rd52, %rd52, 4;
	setp.ne.s32 	%p12, %r86, 6;
	@%p12 bra 	$L__BB0_13;
	shr.u32 	%r62, %r15, 23;
	st.local.u32 	[%rd1+24], %rd54;
	and.b32  	%r19, %r62, 31;
	and.b32  	%r63, %r62, 224;
	add.s32 	%r64, %r63, -128;
	shr.u32 	%r65, %r64, 5;
	mul.wide.u32 	%rd37, %r65, 4;
	sub.s64 	%rd17, %rd1, %rd37;
	ld.local.u32 	%r87, [%rd17+24];
	ld.local.u32 	%r88, [%rd17+20];
	setp.eq.s32 	%p13, %r19, 0;
	@%p13 bra 	$L__BB0_16;
	shf.l.wrap.b32 	%r87, %r88, %r87, %r19;
	ld.local.u32 	%r66, [%rd17+16];
	shf.l.wrap.b32 	%r88, %r66, %r88, %r19;
$L__BB0_16:
	shr.u32 	%r67, %r87, 30;
	shf.l.wrap.b32 	%r68, %r88, %r87, 2;
	shl.b32 	%r69, %r88, 2;
	shr.u32 	%r70, %r68, 31;
	add.s32 	%r71, %r70, %r67;
	neg.s32 	%r72, %r71;
	setp.lt.s32 	%p14, %r15, 0;
	selp.b32 	%r89, %r72, %r71, %p14;
	xor.b32  	%r73, %r68, %r15;
	shr.s32 	%r74, %r68, 31;
	xor.b32  	%r75, %r74, %r68;
	xor.b32  	%r76, %r74, %r69;
	cvt.u64.u32 	%rd38, %r75;
	shl.b64 	%rd39, %rd38, 32;
	cvt.u64.u32 	%rd40, %r76;
	or.b64  	%rd41, %rd39, %rd40;
	cvt.rn.f64.s64 	%fd4, %rd41;
	mul.f64 	%fd5, %fd4, 0d3BF921FB54442D19;
	cvt.rn.f32.f64 	%f30, %fd5;
	neg.f32 	%f31, %f30;
	setp.lt.s32 	%p15, %r73, 0;
	selp.f32 	%f47, %f31, %f30, %p15;
$L__BB0_17:
	cvt.f64.f32 	%fd6, %f7;
	cvt.u32.u64 	%r78, %rd3;
	cvt.u32.u64 	%r79, %rd2;
	mul.rn.f32 	%f33, %f47, %f47;
	and.b32  	%r80, %r89, 1;
	setp.eq.b32 	%p16, %r80, 1;
	selp.f32 	%f34, 0f3F800000, %f47, %p16;
	fma.rn.f32 	%f35, %f33, %f34, 0f00000000;
	fma.rn.f32 	%f36, %f33, 0f37CBAC00, 0fBAB607ED;
	selp.f32 	%f37, %f36, 0fB94D4153, %p16;
	selp.f32 	%f38, 0f3D2AAABB, 0f3C0885E4, %p16;
	fma.rn.f32 	%f39, %f37, %f33, %f38;
	selp.f32 	%f40, 0fBEFFFFFF, 0fBE2AAAA8, %p16;
	fma.rn.f32 	%f41, %f39, %f33, %f40;
	fma.rn.f32 	%f42, %f41, %f35, %f34;
	and.b32  	%r81, %r89, 2;
	setp.eq.s32 	%p17, %r81, 0;
	mov.f32 	%f43, 0f00000000;
	sub.f32 	%f44, %f43, %f42;
	selp.f32 	%f45, %f42, %f44, %p17;
	cvt.f64.f32 	%fd7, %f45;
	add.s64 	%rd42, %rd23, -1;
	cvt.rn.f64.u64 	%fd8, %rd42;
	mul.f64 	%fd9, %fd8, 0d3FE0000000000000;
	cvt.rn.f64.u32 	%fd10, %r79;
	sub.f64 	%fd11, %fd10, %fd9;
	cvt.rn.f64.u32 	%fd12, %r78;
	sub.f64 	%fd13, %fd12, %fd9;
	mul.f64 	%fd14, %fd11, %fd6;
	mul.f64 	%fd15, %fd13, %fd7;
	sub.f64 	%fd16, %fd14, %fd15;
	add.f64 	%fd17, %fd9, %fd16;
	add.f64 	%fd18, %fd17, 0d3FE0000000000000;
	cvt.rzi.s64.f64 	%rd18, %fd18;
	mul.f64 	%fd19, %fd11, %fd7;
	fma.rn.f64 	%fd20, %fd13, %fd6, %fd19;
	add.f64 	%fd21, %fd9, %fd20;
	add.f64 	%fd22, %fd21, 0d3FE0000000000000;
	cvt.rzi.s64.f64 	%rd19, %fd22;
	setp.gt.s64 	%p18, %rd18, -1;
	setp.lt.s64 	%p19, %rd18, %rd23;
	and.pred  	%p20, %p18, %p19;
	setp.gt.s64 	%p21, %rd19, -1;
	setp.lt.s64 	%p22, %rd19, %rd23;
	and.pred  	%p23, %p21, %p22;
	and.pred  	%p25, %p20, %p23;
	mov.b16 	%rs4, 0;
	not.pred 	%p26, %p25;
	@%p26 bra 	$L__BB0_19;
	mad.lo.s64 	%rd43, %rd19, %rd23, %rd18;
	cvta.to.global.u64 	%rd44, %rd20;
	add.s64 	%rd45, %rd44, %rd43;
	ld.global.u8 	%rs4, [%rd45];
$L__BB0_19:
	mad.lo.s64 	%rd46, %rd23, %rd3, %rd2;
	cvta.to.global.u64 	%rd47, %rd21;
	add.s64 	%rd48, %rd47, %rd46;
	st.global.u8 	[%rd48], %rs4;
$L__BB0_20:
	ret;

}
	// .globl	_Z15rotate_bilinearPKhPhld
.visible .entry _Z15rotate_bilinearPKhPhld(
	.param .u64 .ptr .align 1 _Z15rotate_bilinearPKhPhld_param_0,
	.param .u64 .ptr .align 1 _Z15rotate_bilinearPKhPhld_param_1,
	.param .u64 _Z15rotate_bilinearPKhPhld_param_2,
	.param .f64 _Z15rotate_bilinearPKhPhld_param_3
)
{
	.local .align 4 .b8 	__local_depot1[28];
	.reg .b64 	%SP;
	.reg .b64 	%SPL;
	.reg .pred 	%p<21>;
	.reg .b16 	%rs<6>;
	.reg .b32 	%r<91>;
	.reg .b32 	%f<48>;
	.reg .b64 	%rd<64>;
	.reg .b64 	%fd<44>;

	mov.u64 	%SPL, __local_depot1;
	ld.param.u64 	%rd21, [_Z15rotate_bilinearPKhPhld_param_0];
	ld.param.u64 	%rd23, [_Z15rotate_bilinearPKhPhld_param_1];
	ld.param.u64 	%rd24, [_Z15rotate_bilinearPKhPhld_param_2];
	ld.param.f64 	%fd3, [_Z15rotate_bilinearPKhPhld_param_3];
	cvta.to.global.u64 	%rd1, %rd23;
	add.u64 	%rd2, %SPL, 0;
	mov.u32 	%r28, %tid.x;
	mov.u32 	%r29, %ctaid.x;
	mov.u32 	%r30, %ntid.x;
	mad.lo.s32 	%r31, %r29, %r30, %r28;
	cvt.u64.u32 	%rd3, %r31;
	mov.u32 	%r32, %tid.y;
	mov.u32 	%r33, %ctaid.y;
	mov.u32 	%r34, %ntid.y;
	mad.lo.s32 	%r35, %r33, %r34, %r32;
	cvt.u64.u32 	%rd4, %r35;
	max.s64 	%rd26, %rd3, %rd4;
	setp.ge.s64 	%p1, %rd26, %rd24;
	@%p1 bra 	$L__BB1_20;
	cvt.rn.f32.f64 	%f1, %fd3;
	mul.f32 	%f11, %f1, 0f3F22F983;
	cvt.rni.s32.f32 	%r90, %f11;
	cvt.rn.f32.s32 	%f12, %r90;
	fma.rn.f32 	%f13, %f12, 0fBFC90FDA, %f1;
	fma.rn.f32 	%f14, %f12, 0fB3A22168, %f13;
	fma.rn.f32 	%f47, %f12, 0fA7C234C5, %f14;
	abs.f32 	%f3, %f1;
	setp.ltu.f32 	%p2, %f3, 0f47CE4780;
	mov.u32 	%r86, %r90;
	mov.f32 	%f46, %f47;
	@%p2 bra 	$L__BB1_9;
	setp.neu.f32 	%p3, %f3, 0f7F800000;
	@%p3 bra 	$L__BB1_4;
	mov.f32 	%f17, 0f00000000;
	mul.rn.f32 	%f46, %f1, %f17;
	mov.b32 	%r86, 0;
	bra.uni 	$L__BB1_9;
$L__BB1_4:
	mov.b32 	%r2, %f1;
	shl.b32 	%r38, %r2, 8;
	or.b32  	%r3, %r38, -2147483648;
	mov.b64 	%rd60, 0;
	mov.b32 	%r83, 0;
	mov.u64 	%rd58, __cudart_i2opi_f;
	mov.u64 	%rd59, %rd2;
$L__BB1_5:
	.pragma "nounroll";
	ld.global.nc.u32 	%r39, [%rd58];
	mad.wide.u32 	%rd29, %r39, %r3, %rd60;
	shr.u64 	%rd60, %rd29, 32;
	st.local.u32 	[%rd59], %rd29;
	add.s32 	%r83, %r83, 1;
	add.s64 	%rd59, %rd59, 4;
	add.s64 	%rd58, %rd58, 4;
	setp.ne.s32 	%p4, %r83, 6;
	@%p4 bra 	$L__BB1_5;
	shr.u32 	%r40, %r2, 23;
	st.local.u32 	[%rd2+24], %rd60;
	and.b32  	%r6, %r40, 31;
	and.b32  	%r41, %r40, 224;
	add.s32 	%r42, %r41, -128;
	shr.u32 	%r43, %r42, 5;
	mul.wide.u32 	%rd30, %r43, 4;
	sub.s64 	%rd11, %rd2, %rd30;
	ld.local.u32 	%r84, [%rd11+24];
	ld.local.u32 	%r85, [%rd11+20];
	setp.eq.s32 	%p5, %r6, 0;
	@%p5 bra 	$L__BB1_8;
	shf.l.wrap.b32 	%r84, %r85, %r84, %r6;
	ld.local.u32 	%r44, [%rd11+16];
	shf.l.wrap.b32 	%r85, %r44, %r85, %r6;
$L__BB1_8:
	shr.u32 	%r45, %r84, 30;
	shf.l.wrap.b32 	%r46, %r85, %r84, 2;
	shl.b32 	%r47, %r85, 2;
	shr.u32 	%r48, %r46, 31;
	add.s32 	%r49, %r48, %r45;
	neg.s32 	%r50, %r49;
	setp.lt.s32 	%p6, %r2, 0;
	selp.b32 	%r86, %r50, %r49, %p6;
	xor.b32  	%r51, %r46, %r2;
	shr.s32 	%r52, %r46, 31;
	xor.b32  	%r53, %r52, %r46;
	xor.b32  	%r54, %r52, %r47;
	cvt.u64.u32 	%rd31, %r53;
	shl.b64 	%rd32, %rd31, 32;
	cvt.u64.u32 	%rd33, %r54;
	or.b64  	%rd34, %rd32, %rd33;
	cvt.rn.f64.s64 	%fd4, %rd34;
	mul.f64 	%fd5, %fd4, 0d3BF921FB54442D19;
	cvt.rn.f32.f64 	%f15, %fd5;
	neg.f32 	%f16, %f15;
	setp.lt.s32 	%p7, %r51, 0;
	selp.f32 	%f46, %f16, %f15, %p7;
$L__BB1_9:
	setp.ltu.f32 	%p8, %f3, 0f47CE4780;
	add.s32 	%r56, %r86, 1;
	mul.rn.f32 	%f18, %f46, %f46;
	and.b32  	%r57, %r86, 1;
	setp.eq.b32 	%p9, %r57, 1;
	selp.f32 	%f19, %f46, 0f3F800000, %p9;
	fma.rn.f32 	%f20, %f18, %f19, 0f00000000;
	fma.rn.f32 	%f21, %f18, 0f37CBAC00, 0fBAB607ED;
	selp.f32 	%f22, 0fB94D4153, %f21, %p9;
	selp.f32 	%f23, 0f3C0885E4, 0f3D2AAABB, %p9;
	fma.rn.f32 	%f24, %f22, %f18, %f23;
	selp.f32 	%f25, 0fBE2AAAA8, 0fBEFFFFFF, %p9;
	fma.rn.f32 	%f26, %f24, %f18, %f25;
	fma.rn.f32 	%f27, %f26, %f20, %f19;
	and.b32  	%r58, %r56, 2;
	setp.eq.s32 	%p10, %r58, 0;
	mov.f32 	%f28, 0f00000000;
	sub.f32 	%f29, %f28, %f27;
	selp.f32 	%f7, %f27, %f29, %p10;
	@%p8 bra 	$L__BB1_17;
	setp.neu.f32 	%p11, %f3, 0f7F800000;
	@%p11 bra 	$L__BB1_12;
	mov.f32 	%f32, 0f00000000;
	mul.rn.f32 	%f47, %f1, %f32;
	mov.b32 	%r90, 0;
	bra.uni 	$L__BB1_17;
$L__BB1_12:
	mov.b32 	%r15, %f1;
	shl.b32 	%r60, %r15, 8;
	or.b32  	%r16, %r60, -2147483648;
	mov.b64 	%rd63, 0;
	mov.b32 	%r87, 0;
	mov.u64 	%rd61, __cudart_i2opi_f;
	mov.u64 	%rd62, %rd2;
$L__BB1_13:
	.pragma "nounroll";
	ld.global.nc.u32 	%r61, [%rd61];
	mad.wide.u32 	%rd37, %r61, %r16, %rd63;
	shr.u64 	%rd63, %rd37, 32;
	st.local.u32 	[%rd62], %rd37;
	add.s32 	%r87, %r87, 1;
	add.s64 	%rd62, %rd62, 4;
	add.s64 	%rd61, %rd61, 4;
	setp.ne.s32 	%p12, %r87, 6;
	@%p12 bra 	$L__BB1_13;
	shr.u32 	%r62, %r15, 23;
	st.local.u32 	[%rd2+24], %rd63;
	and.b32  	%r19, %r62, 31;
	and.b32  	%r63, %r62, 224;
	add.s32 	%r64, %r63, -128;
	shr.u32 	%r65, %r64, 5;
	mul.wide.u32 	%rd38, %r65, 4;
	sub.s64 	%rd18, %rd2, %rd38;
	ld.local.u32 	%r88, [%rd18+24];
	ld.local.u32 	%r89, [%rd18+20];
	setp.eq.s32 	%p13, %r19, 0;
	@%p13 bra 	$L__BB1_16;
	shf.l.wrap.b32 	%r88, %r89, %r88, %r19;
	ld.local.u32 	%r66, [%rd18+16];
	shf.l.wrap.b32 	%r89, %r66, %r89, %r19;
$L__BB1_16:
	shr.u32 	%r67, %r88, 30;
	shf.l.wrap.b32 	%r68, %r89, %r88, 2;
	shl.b32 	%r69, %r89, 2;
	shr.u32 	%r70, %r68, 31;
	add.s32 	%r71, %r70, %r67;
	neg.s32 	%r72, %r71;
	setp.lt.s32 	%p14, %r15, 0;
	selp.b32 	%r90, %r72, %r71, %p14;
	xor.b32  	%r73, %r68, %r15;
	shr.s32 	%r74, %r68, 31;
	xor.b32  	%r75, %r74, %r68;
	xor.b32  	%r76, %r74, %r69;
	cvt.u64.u32 	%rd39, %r75;
	shl.b64 	%rd40, %rd39, 32;
	cvt.u64.u32 	%rd41, %r76;
	or.b64  	%rd42, %rd40, %rd41;
	cvt.rn.f64.s64 	%fd6, %rd42;
	mul.f64 	%fd7, %fd6, 0d3BF921FB54442D19;
	cvt.rn.f32.f64 	%f30, %fd7;
	neg.f32 	%f31, %f30;
	setp.lt.s32 	%p15, %r73, 0;
	selp.f32 	%f47, %f31, %f30, %p15;
$L__BB1_17:
	cvt.f64.f32 	%fd8, %f7;
	cvt.u32.u64 	%r78, %rd4;
	cvt.u32.u64 	%r79, %rd3;
	mul.rn.f32 	%f33, %f47, %f47;
	and.b32  	%r80, %r90, 1;
	setp.eq.b32 	%p16, %r80, 1;
	selp.f32 	%f34, 0f3F800000, %f47, %p16;
	fma.rn.f32 	%f35, %f33, %f34, 0f00000000;
	fma.rn.f32 	%f36, %f33, 0f37CBAC00, 0fBAB607ED;
	selp.f32 	%f37, %f36, 0fB94D4153, %p16;
	selp.f32 	%f38, 0f3D2AAABB, 0f3C0885E4, %p16;
	fma.rn.f32 	%f39, %f37, %f33, %f38;
	selp.f32 	%f40, 0fBEFFFFFF, 0fBE2AAAA8, %p16;
	fma.rn.f32 	%f41, %f39, %f33, %f40;
	fma.rn.f32 	%f42, %f41, %f35, %f34;
	and.b32  	%r81, %r90, 2;
	setp.eq.s32 	%p17, %r81, 0;
	mov.f32 	%f43, 0f00000000;
	sub.f32 	%f44, %f43, %f42;
	selp.f32 	%f45, %f42, %f44, %p17;
	cvt.f64.f32 	%fd9, %f45;
	add.s64 	%rd43, %rd24, -1;
	cvt.rn.f64.u64 	%fd10, %rd43;
	mul.f64 	%fd11, %fd10, 0d3FE0000000000000;
	cvt.rn.f64.u32 	%fd12, %r79;
	sub.f64 	%fd13, %fd12, %fd11;
	cvt.rn.f64.u32 	%fd14, %r78;
	sub.f64 	%fd15, %fd14, %fd11;
	mul.f64 	%fd16, %fd13, %fd8;
	mul.f64 	%fd17, %fd15, %fd9;
	sub.f64 	%fd18, %fd16, %fd17;
	add.f64 	%fd1, %fd11, %fd18;
	mul.f64 	%fd19, %fd13, %fd9;
	fma.rn.f64 	%fd20, %fd15, %fd8, %fd19;
	add.f64 	%fd2, %fd11, %fd20;
	add.f64 	%fd21, %fd1, 0d3FE0000000000000;
	cvt.rmi.f64.f64 	%fd22, %fd21;
	cvt.rzi.s64.f64 	%rd44, %fd22;
	add.f64 	%fd23, %fd2, 0d3FE0000000000000;
	cvt.rmi.f64.f64 	%fd24, %fd23;
	cvt.rzi.s64.f64 	%rd45, %fd24;
	or.b64  	%rd46, %rd44, %rd45;
	add.s64 	%rd47, %rd44, 1;
	setp.lt.s64 	%p18, %rd46, 0;
	add.s64 	%rd48, %rd45, 1;
	max.s64 	%rd49, %rd47, %rd48;
	setp.ge.s64 	%p19, %rd49, %rd24;
	or.pred  	%p20, %p19, %p18;
	@%p20 bra 	$L__BB1_19;
	cvt.rn.f64.s64 	%fd25, %rd44;
	sub.f64 	%fd26, %fd1, %fd25;
	cvt.rn.f64.s64 	%fd27, %rd45;
	sub.f64 	%fd28, %fd2, %fd27;
	mov.f64 	%fd29, 0d3FF0000000000000;
	sub.f64 	%fd30, %fd29, %fd26;
	sub.f64 	%fd31, %fd29, %fd28;
	mul.f64 	%fd32, %fd30, %fd31;
	mad.lo.s64 	%rd52, %rd45, %rd24, %rd44;
	cvta.to.global.u64 	%rd53, %rd21;
	add.s64 	%rd54, %rd53, %rd52;
	ld.global.u8 	%rs2, [%rd54];
	cvt.rn.f64.u16 	%fd33, %rs2;
	mul.f64 	%fd34, %fd26, %fd31;
	ld.global.u8 	%rs3, [%rd54+1];
	cvt.rn.f64.u16 	%fd35, %rs3;
	mul.f64 	%fd36, %fd34, %fd35;
	fma.rn.f64 	%fd37, %fd32, %fd33, %fd36;
	mul.f64 	%fd38, %fd28, %fd30;
	add.s64 	%rd55, %rd54, %rd24;
	ld.global.u8 	%rs4, [%rd55];
	cvt.rn.f64.u16 	%fd39, %rs4;
	fma.rn.f64 	%fd40, %fd38, %fd39, %fd37;
	mul.f64 	%fd41, %fd26, %fd28;
	ld.global.u8 	%rs5, [%rd55+1];
	cvt.rn.f64.u16 	%fd42, %rs5;
	fma.rn.f64 	%fd43, %fd41, %fd42, %fd40;
	cvt.rzi.u32.f64 	%r82, %fd43;
	mad.lo.s64 	%rd56, %rd24, %rd4, %rd3;
	add.s64 	%rd57, %rd1, %rd56;
	st.global.u8 	[%rd57], %r82;
	bra.uni 	$L__BB1_20;
$L__BB1_19:
	mad.lo.s64 	%rd50, %rd24, %rd4, %rd3;
	add.s64 	%rd51, %rd1, %rd50;
	mov.b16 	%rs1, 0;
	st.global.u8 	[%rd51], %rs1;
$L__BB1_20:
	ret;

}
	// .globl	_Z14rotate_bicubicPKhPhld
.visible .entry _Z14rotate_bicubicPKhPhld(
	.param .u64 .ptr .align 1 _Z14rotate_bicubicPKhPhld_param_0,
	.param .u64 .ptr .align 1 _Z14rotate_bicubicPKhPhld_param_1,
	.param .u64 _Z14rotate_bicubicPKhPhld_param_2,
	.param .f64 _Z14rotate_bicubicPKhPhld_param_3
)
{
	.local .align 4 .b8 	__local_depot2[28];
	.reg .b64 	%SP;
	.reg .b64 	%SPL;
	.reg .pred 	%p<87>;
	.reg .b16 	%rs<22>;
	.reg .b32 	%r<129>;
	.reg .b32 	%f<48>;
	.reg .b64 	%rd<134>;
	.reg .b64 	%fd<162>;

	mov.u64 	%SPL, __local_depot2;
	ld.param.u64 	%rd25, [_Z14rotate_bicubicPKhPhld_param_0];
	ld.param.u64 	%rd26, [_Z14rotate_bicubicPKhPhld_param_1];
	ld.param.u64 	%rd28, [_Z14rotate_bicubicPKhPhld_param_2];
	ld.param.f64 	%fd36, [_Z14rotate_bicubicPKhPhld_param_3];
	cvta.to.global.u64 	%rd1, %rd25;
	cvta.to.global.u64 	%rd2, %rd26;
	add.u64 	%rd3, %SPL, 0;
	mov.u32 	%r33, %tid.x;
	mov.u32 	%r34, %ctaid.x;
	mov.u32 	%r35, %ntid.x;
	mad.lo.s32 	%r36, %r34, %r35, %r33;
	cvt.u64.u32 	%rd4, %r36;
	mov.u32 	%r37, %tid.y;
	mov.u32 	%r38, %ctaid.y;
	mov.u32 	%r39, %ntid.y;
	mad.lo.s32 	%r40, %r38, %r39, %r37;
	cvt.u64.u32 	%rd5, %r40;
	max.s64 	%rd30, %rd4, %rd5;
	setp.ge.s64 	%p9, %rd30, %rd28;
	@%p9 bra 	$L__BB2_54;
	cvt.rn.f32.f64 	%f1, %fd36;
	mul.f32 	%f11, %f1, 0f3F22F983;
	cvt.rni.s32.f32 	%r128, %f11;
	cvt.rn.f32.s32 	%f12, %r128;
	fma.rn.f32 	%f13, %f12, 0fBFC90FDA, %f1;
	fma.rn.f32 	%f14, %f12, 0fB3A22168, %f13;
	fma.rn.f32 	%f47, %f12, 0fA7C234C5, %f14;
	abs.f32 	%f3, %f1;
	setp.ltu.f32 	%p10, %f3, 0f47CE4780;
	mov.u32 	%r124, %r128;
	mov.f32 	%f46, %f47;
	@%p10 bra 	$L__BB2_9;
	setp.neu.f32 	%p11, %f3, 0f7F800000;
	@%p11 bra 	$L__BB2_4;
	mov.f32 	%f17, 0f00000000;
	mul.rn.f32 	%f46, %f1, %f17;
	mov.b32 	%r124, 0;
	bra.uni 	$L__BB2_9;
$L__BB2_4:
	mov.b32 	%r2, %f1;
	shl.b32 	%r43, %r2, 8;
	or.b32  	%r3, %r43, -2147483648;
	mov.b64 	%rd130, 0;
	mov.b32 	%r121, 0;
	mov.u64 	%rd128, __cudart_i2opi_f;
	mov.u64 	%rd129, %rd3;
$L__BB2_5:
	.pragma "nounroll";
	ld.global.nc.u32 	%r44, [%rd128];
	mad.wide.u32 	%rd33, %r44, %r3, %rd130;
	shr.u64 	%rd130, %rd33, 32;
	st.local.u32 	[%rd129], %rd33;
	add.s32 	%r121, %r121, 1;
	add.s64 	%rd129, %rd129, 4;
	add.s64 	%rd128, %rd128, 4;
	setp.ne.s32 	%p12, %r121, 6;
	@%p12 bra 	$L__BB2_5;
	shr.u32 	%r45, %r2, 23;
	st.local.u32 	[%rd3+24], %rd130;
	and.b32  	%r6, %r45, 31;
	and.b32  	%r46, %r45, 224;
	add.s32 	%r47, %r46, -128;
	shr.u32 	%r48, %r47, 5;
	mul.wide.u32 	%rd34, %r48, 4;
	sub.s64 	%rd12, %rd3, %rd34;
	ld.local.u32 	%r122, [%rd12+24];
	ld.local.u32 	%r123, [%rd12+20];
	setp.eq.s32 	%p13, %r6, 0;
	@%p13 bra 	$L__BB2_8;
	shf.l.wrap.b32 	%r122, %r123, %r122, %r6;
	ld.local.u32 	%r49, [%rd12+16];
	shf.l.wrap.b32 	%r123, %r49, %r123, %r6;
$L__BB2_8:
	shr.u32 	%r50, %r122, 30;
	shf.l.wrap.b32 	%r51, %r123, %r122, 2;
	shl.b32 	%r52, %r123, 2;
	shr.u32 	%r53, %r51, 31;
	add.s32 	%r54, %r53, %r50;
	neg.s32 	%r55, %r54;
	setp.lt.s32 	%p14, %r2, 0;
	selp.b32 	%r124, %r55, %r54, %p14;
	xor.b32  	%r56, %r51, %r2;
	shr.s32 	%r57, %r51, 31;
	xor.b32  	%r58, %r57, %r51;
	xor.b32  	%r59, %r57, %r52;
	cvt.u64.u32 	%rd35, %r58;
	shl.b64 	%rd36, %rd35, 32;
	cvt.u64.u32 	%rd37, %r59;
	or.b64  	%rd38, %rd36, %rd37;
	cvt.rn.f64.s64 	%fd37, %rd38;
	mul.f64 	%fd38, %fd37, 0d3BF921FB54442D19;
	cvt.rn.f32.f64 	%f15, %fd38;
	neg.f32 	%f16, %f15;
	setp.lt.s32 	%p15, %r56, 0;
	selp.f32 	%f46, %f16, %f15, %p15;
$L__BB2_9:
	setp.ltu.f32 	%p16, %f3, 0f47CE4780;
	add.s32 	%r61, %r124, 1;
	mul.rn.f32 	%f18, %f46, %f46;
	and.b32  	%r62, %r124, 1;
	setp.eq.b32 	%p17, %r62, 1;
	selp.f32 	%f19, %f46, 0f3F800000, %p17;
	fma.rn.f32 	%f20, %f18, %f19, 0f00000000;
	fma.rn.f32 	%f21, %f18, 0f37CBAC00, 0fBAB607ED;
	selp.f32 	%f22, 0fB94D4153, %f21, %p17;
	selp.f32 	%f23, 0f3C0885E4, 0f3D2AAABB, %p17;
	fma.rn.f32 	%f24, %f22, %f18, %f23;
	selp.f32 	%f25, 0fBE2AAAA8, 0fBEFFFFFF, %p17;
	fma.rn.f32 	%f26, %f24, %f18, %f25;
	fma.rn.f32 	%f27, %f26, %f20, %f19;
	and.b32  	%r63, %r61, 2;
	setp.eq.s32 	%p18, %r63, 0;
	mov.f32 	%f28, 0f00000000;
	sub.f32 	%f29, %f28, %f27;
	selp.f32 	%f7, %f27, %f29, %p18;
	@%p16 bra 	$L__BB2_17;
	setp.neu.f32 	%p19, %f3, 0f7F800000;
	@%p19 bra 	$L__BB2_12;
	mov.f32 	%f32, 0f00000000;
	mul.rn.f32 	%f47, %f1, %f32;
	mov.b32 	%r128, 0;
	bra.uni 	$L__BB2_17;
$L__BB2_12:
	mov.b32 	%r15, %f1;
	shl.b32 	%r65, %r15, 8;
	or.b32  	%r16, %r65, -2147483648;
	mov.b64 	%rd133, 0;
	mov.b32 	%r125, 0;
	mov.u64 	%rd131, __cudart_i2opi_f;
	mov.u64 	%rd132, %rd3;
$L__BB2_13:
	.pragma "nounroll";
	ld.global.nc.u32 	%r66, [%rd131];
	mad.wide.u32 	%rd41, %r66, %r16, %rd133;
	shr.u64 	%rd133, %rd41, 32;
	st.local.u32 	[%rd132], %rd41;
	add.s32 	%r125, %r125, 1;
	add.s64 	%rd132, %rd132, 4;
	add.s64 	%rd131, %rd131, 4;
	setp.ne.s32 	%p20, %r125, 6;
	@%p20 bra 	$L__BB2_13;
	shr.u32 	%r67, %r15, 23;
	st.local.u32 	[%rd3+24], %rd133;
	and.b32  	%r19, %r67, 31;
	and.b32  	%r68, %r67, 224;
	add.s32 	%r69, %r68, -128;
	shr.u32 	%r70, %r69, 5;
	mul.wide.u32 	%rd42, %r70, 4;
	sub.s64 	%rd19, %rd3, %rd42;
	ld.local.u32 	%r126, [%rd19+24];
	ld.local.u32 	%r127, [%rd19+20];
	setp.eq.s32 	%p21, %r19, 0;
	@%p21 bra 	$L__BB2_16;
	shf.l.wrap.b32 	%r126, %r127, %r126, %r19;
	ld.local.u32 	%r71, [%rd19+16];
	shf.l.wrap.b32 	%r127, %r71, %r127, %r19;
$L__BB2_16:
	shr.u32 	%r72, %r126, 30;
	shf.l.wrap.b32 	%r73, %r127, %r126, 2;
	shl.b32 	%r74, %r127, 2;
	shr.u32 	%r75, %r73, 31;
	add.s32 	%r76, %r75, %r72;
	neg.s32 	%r77, %r76;
	setp.lt.s32 	%p22, %r15, 0;
	selp.b32 	%r128, %r77, %r76, %p22;
	xor.b32  	%r78, %r73, %r15;
	shr.s32 	%r79, %r73, 31;
	xor.b32  	%r80, %r79, %r73;
	xor.b32  	%r81, %r79, %r74;
	cvt.u64.u32 	%rd43, %r80;
	shl.b64 	%rd44, %rd43, 32;
	cvt.u64.u32 	%rd45, %r81;
	or.b64  	%rd46, %rd44, %rd45;
	cvt.rn.f64.s64 	%fd39, %rd46;
	mul.f64 	%fd40, %fd39, 0d3BF921FB54442D19;
	cvt.rn.f32.f64 	%f30, %fd40;
	neg.f32 	%f31, %f30;
	setp.lt.s32 	%p23, %r78, 0;
	selp.f32 	%f47, %f31, %f30, %p23;
$L__BB2_17:
	cvt.f64.f32 	%fd41, %f7;
	cvt.u32.u64 	%r83, %rd5;
	cvt.u32.u64 	%r84, %rd4;
	mul.rn.f32 	%f33, %f47, %f47;
	and.b32  	%r85, %r128, 1;
	setp.eq.b32 	%p24, %r85, 1;
	selp.f32 	%f34, 0f3F800000, %f47, %p24;
	fma.rn.f32 	%f35, %f33, %f34, 0f00000000;
	fma.rn.f32 	%f36, %f33, 0f37CBAC00, 0fBAB607ED;
	selp.f32 	%f37, %f36, 0fB94D4153, %p24;
	selp.f32 	%f38, 0f3D2AAABB, 0f3C0885E4, %p24;
	fma.rn.f32 	%f39, %f37, %f33, %f38;
	selp.f32 	%f40, 0fBEFFFFFF, 0fBE2AAAA8, %p24;
	fma.rn.f32 	%f41, %f39, %f33, %f40;
	fma.rn.f32 	%f42, %f41, %f35, %f34;
	and.b32  	%r86, %r128, 2;
	setp.eq.s32 	%p25, %r86, 0;
	mov.f32 	%f43, 0f00000000;
	sub.f32 	%f44, %f43, %f42;
	selp.f32 	%f45, %f42, %f44, %p25;
	cvt.f64.f32 	%fd42, %f45;
	add.s64 	%rd47, %rd28, -1;
	cvt.rn.f64.u64 	%fd43, %rd47;
	mul.f64 	%fd44, %fd43, 0d3FE0000000000000;
	cvt.rn.f64.u32 	%fd45, %r84;
	sub.f64 	%fd46, %fd45, %fd44;
	cvt.rn.f64.u32 	%fd47, %r83;
	sub.f64 	%fd48, %fd47, %fd44;
	mul.f64 	%fd49, %fd46, %fd41;
	mul.f64 	%fd50, %fd48, %fd42;
	sub.f64 	%fd51, %fd49, %fd50;
	add.f64 	%fd1, %fd44, %fd51;
	mul.f64 	%fd52, %fd46, %fd42;
	fma.rn.f64 	%fd53, %fd48, %fd41, %fd52;
	add.f64 	%fd2, %fd44, %fd53;
	setp.ge.f64 	%p26, %fd1, 0d0000000000000000;
	add.f64 	%fd54, %fd1, 0d3FF0000000000000;
	cvt.rn.f64.u64 	%fd55, %rd28;
	setp.lt.f64 	%p27, %fd54, %fd55;
	and.pred  	%p28, %p26, %p27;
	setp.ge.f64 	%p29, %fd2, 0d0000000000000000;
	add.f64 	%fd56, %fd2, 0d3FF0000000000000;
	setp.lt.f64 	%p30, %fd56, %fd55;
	and.pred  	%p31, %p29, %p30;
	and.pred  	%p33, %p28, %p31;
	not.pred 	%p34, %p33;
	@%p34 bra 	$L__BB2_53;
	add.f64 	%fd58, %fd1, 0d3FE0000000000000;
	cvt.rmi.f64.f64 	%fd59, %fd58;
	cvt.rzi.s64.f64 	%rd20, %fd59;
	add.f64 	%fd60, %fd2, 0d3FE0000000000000;
	cvt.rmi.f64.f64 	%fd61, %fd60;
	cvt.rzi.s64.f64 	%rd21, %fd61;
	cvt.u32.u64 	%r28, %rd21;
	add.s32 	%r87, %r28, -1;
	setp.gt.s32 	%p35, %r87, -1;
	cvt.s64.s32 	%rd50, %r87;
	setp.gt.s64 	%p36, %rd28, %rd50;
	and.pred  	%p1, %p35, %p36;
	mul.lo.s64 	%rd22, %rd28, %rd50;
	cvt.u32.u64 	%r29, %rd20;
	add.s32 	%r30, %r29, -1;
	setp.gt.s32 	%p38, %r30, -1;
	cvt.s64.s32 	%rd51, %r30;
	setp.gt.s64 	%p39, %rd28, %rd51;
	and.pred  	%p2, %p38, %p39;
	and.pred  	%p40, %p2, %p1;
	mov.f64 	%fd146, 0d0000000000000000;
	not.pred 	%p41, %p40;
	@%p41 bra 	$L__BB2_20;
	cvt.u64.u32 	%rd52, %r30;
	add.s64 	%rd53, %rd22, %rd52;
	add.s64 	%rd54, %rd1, %rd53;
	ld.global.u8 	%rs4, [%rd54];
	cvt.rn.f64.u16 	%fd146, %rs4;
$L__BB2_20:
	and.b64  	%rd55, %rd20, 2147483648;
	setp.eq.s64 	%p42, %rd55, 0;
	cvt.s64.s32 	%rd56, %rd20;
	setp.gt.s64 	%p43, %rd28, %rd56;
	and.pred  	%p3, %p42, %p43;
	and.pred  	%p44, %p3, %p1;
	mov.f64 	%fd147, 0d0000000000000000;
	not.pred 	%p45, %p44;
	@%p45 bra 	$L__BB2_22;
	and.b64  	%rd57, %rd20, 2147483647;
	add.s64 	%rd58, %rd22, %rd57;
	add.s64 	%rd59, %rd1, %rd58;
	ld.global.u8 	%rs5, [%rd59];
	cvt.rn.f64.u16 	%fd147, %rs5;
$L__BB2_22:
	add.s32 	%r31, %r29, 1;
	setp.gt.s32 	%p46, %r31, -1;
	cvt.s64.s32 	%rd60, %r31;
	setp.gt.s64 	%p47, %rd28, %rd60;
	and.pred  	%p4, %p46, %p47;
	and.pred  	%p48, %p4, %p1;
	mov.f64 	%fd148, 0d0000000000000000;
	not.pred 	%p49, %p48;
	@%p49 bra 	$L__BB2_24;
	cvt.u64.u32 	%rd61, %r31;
	add.s64 	%rd62, %rd22, %rd61;
	add.s64 	%rd63, %rd1, %rd62;
	ld.global.u8 	%rs6, [%rd63];
	cvt.rn.f64.u16 	%fd148, %rs6;
$L__BB2_24:
	add.s32 	%r32, %r29, 2;
	setp.gt.s32 	%p50, %r32, -1;
	cvt.s64.s32 	%rd64, %r32;
	setp.gt.s64 	%p51, %rd28, %rd64;
	and.pred  	%p5, %p50, %p51;
	and.pred  	%p52, %p5, %p1;
	mov.f64 	%fd149, 0d0000000000000000;
	not.pred 	%p53, %p52;
	@%p53 bra 	$L__BB2_26;
	cvt.u64.u32 	%rd65, %r32;
	add.s64 	%rd66, %rd22, %rd65;
	add.s64 	%rd67, %rd1, %rd66;
	ld.global.u8 	%rs7, [%rd67];
	cvt.rn.f64.u16 	%fd149, %rs7;
$L__BB2_26:
	and.b64  	%rd68, %rd21, 2147483648;
	setp.eq.s64 	%p54, %rd68, 0;
	cvt.s64.s32 	%rd69, %rd21;
	setp.gt.s64 	%p55, %rd28, %rd69;
	and.pred  	%p6, %p54, %p55;
	and.b64  	%rd70, %rd21, 4294967295;
	mul.lo.s64 	%rd23, %rd28, %rd70;
	and.pred  	%p56, %p2, %p6;
	mov.f64 	%fd150, 0d0000000000000000;
	not.pred 	%p57, %p56;
	@%p57 bra 	$L__BB2_28;
	cvt.u64.u32 	%rd71, %r30;
	add.s64 	%rd72, %rd23, %rd71;
	add.s64 	%rd73, %rd1, %rd72;
	ld.global.u8 	%rs8, [%rd73];
	cvt.rn.f64.u16 	%fd150, %rs8;
$L__BB2_28:
	and.pred  	%p58, %p3, %p6;
	mov.f64 	%fd151, 0d0000000000000000;
	not.pred 	%p59, %p58;
	@%p59 bra 	$L__BB2_30;
	and.b64  	%rd74, %rd20, 2147483647;
	add.s64 	%rd75, %rd23, %rd74;
	add.s64 	%rd76, %rd1, %rd75;
	ld.global.u8 	%rs9, [%rd76];
	cvt.rn.f64.u16 	%fd151, %rs9;
$L__BB2_30:
	and.pred  	%p60, %p4, %p6;
	mov.f64 	%fd152, 0d0000000000000000;
	not.pred 	%p61, %p60;
	@%p61 bra 	$L__BB2_32;
	cvt.u64.u32 	%rd77, %r31;
	add.s64 	%rd78, %rd23, %rd77;
	add.s64 	%rd79, %rd1, %rd78;
	ld.global.u8 	%rs10, [%rd79];
	cvt.rn.f64.u16 	%fd152, %rs10;
$L__BB2_32:
	and.pred  	%p62, %p5, %p6;
	mov.f64 	%fd153, 0d0000000000000000;
	not.pred 	%p63, %p62;
	@%p63 bra 	$L__BB2_34;
	cvt.u64.u32 	%rd80, %r32;
	add.s64 	%rd81, %rd23, %rd80;
	add.s64 	%rd82, %rd1, %rd81;
	ld.global.u8 	%rs11, [%rd82];
	cvt.rn.f64.u16 	%fd153, %rs11;
$L__BB2_34:
	add.s32 	%r88, %r28, 1;
	setp.gt.s32 	%p64, %r88, -1;
	cvt.s64.s32 	%rd83, %r88;
	setp.gt.s64 	%p65, %rd28, %rd83;
	and.pred  	%p7, %p64, %p65;
	mul.lo.s64 	%rd24, %rd28, %rd83;
	and.pred  	%p66, %p2, %p7;
	mov.f64 	%fd154, 0d0000000000000000;
	not.pred 	%p67, %p66;
	@%p67 bra 	$L__BB2_36;
	cvt.u64.u32 	%rd84, %r30;
	add.s64 	%rd85, %rd24, %rd84;
	add.s64 	%rd86, %rd1, %rd85;
	ld.global.u8 	%rs12, [%rd86];
	cvt.rn.f64.u16 	%fd154, %rs12;
$L__BB2_36:
	and.pred  	%p68, %p3, %p7;
	mov.f64 	%fd155, 0d0000000000000000;
	not.pred 	%p69, %p68;
	@%p69 bra 	$L__BB2_38;
	and.b64  	%rd87, %rd20, 2147483647;
	cvt.u64.u32 	%rd88, %r88;
	mad.lo.s64 	%rd89, %rd28, %rd88, %rd87;
	add.s64 	%rd90, %rd1, %rd89;
	ld.global.u8 	%rs13, [%rd90];
	cvt.rn.f64.u16 	%fd155, %rs13;
$L__BB2_38:
	and.pred  	%p70, %p4, %p7;
	mov.f64 	%fd156, 0d0000000000000000;
	not.pred 	%p71, %p70;
	@%p71 bra 	$L__BB2_40;
	cvt.u64.u32 	%rd91, %r31;
	cvt.u64.u32 	%rd92, %r88;
	mad.lo.s64 	%rd93, %rd28, %rd92, %rd91;
	add.s64 	%rd94, %rd1, %rd93;
	ld.global.u8 	%rs14, [%rd94];
	cvt.rn.f64.u16 	%fd156, %rs14;
$L__BB2_40:
	and.pred  	%p72, %p5, %p7;
	mov.f64 	%fd157, 0d0000000000000000;
	not.pred 	%p73, %p72;
	@%p73 bra 	$L__BB2_42;
	cvt.u32.u64 	%r92, %rd20;
	add.s32 	%r93, %r92, 2;
	cvt.u64.u32 	%rd95, %r93;
	cvt.u32.u64 	%r94, %rd21;
	add.s32 	%r95, %r94, 1;
	cvt.u64.u32 	%rd96, %r95;
	mad.lo.s64 	%rd97, %rd28, %rd96, %rd95;
	add.s64 	%rd98, %rd1, %rd97;
	ld.global.u8 	%rs15, [%rd98];
	cvt.rn.f64.u16 	%fd157, %rs15;
$L__BB2_42:
	cvt.u32.u64 	%r96, %rd21;
	add.s32 	%r97, %r96, 2;
	setp.gt.s32 	%p74, %r97, -1;
	cvt.s64.s32 	%rd99, %r97;
	setp.gt.s64 	%p75, %rd28, %rd99;
	and.pred  	%p8, %p74, %p75;
	and.pred  	%p76, %p2, %p8;
	mov.f64 	%fd158, 0d0000000000000000;
	not.pred 	%p77, %p76;
	@%p77 bra 	$L__BB2_44;
	cvt.u32.u64 	%r98, %rd20;
	add.s32 	%r99, %r98, -1;
	cvt.u64.u32 	%rd100, %r99;
	cvt.u32.u64 	%r100, %rd21;
	add.s32 	%r101, %r100, 2;
	cvt.u64.u32 	%rd101, %r101;
	mad.lo.s64 	%rd102, %rd28, %rd101, %rd100;
	add.s64 	%rd103, %rd1, %rd102;
	ld.global.u8 	%rs16, [%rd103];
	cvt.rn.f64.u16 	%fd158, %rs16;
$L__BB2_44:
	and.pred  	%p78, %p3, %p8;
	mov.f64 	%fd159, 0d0000000000000000;
	not.pred 	%p79, %p78;
	@%p79 bra 	$L__BB2_46;
	ld.param.u64 	%rd124, [_Z14rotate_bicubicPKhPhld_param_0];
	and.b64  	%rd104, %rd20, 2147483647;
	cvt.u32.u64 	%r102, %rd21;
	add.s32 	%r103, %r102, 2;
	cvt.u64.u32 	%rd105, %r103;
	mad.lo.s64 	%rd106, %rd28, %rd105, %rd104;
	cvta.to.global.u64 	%rd107, %rd124;
	add.s64 	%rd108, %rd107, %rd106;
	ld.global.u8 	%rs17, [%rd108];
	cvt.rn.f64.u16 	%fd159, %rs17;
$L__BB2_46:
	and.pred  	%p80, %p4, %p8;
	mov.f64 	%fd160, 0d0000000000000000;
	not.pred 	%p81, %p80;
	@%p81 bra 	$L__BB2_48;
	ld.param.u64 	%rd125, [_Z14rotate_bicubicPKhPhld_param_0];
	cvt.u32.u64 	%r104, %rd20;
	add.s32 	%r105, %r104, 1;
	cvt.u64.u32 	%rd109, %r105;
	cvt.u32.u64 	%r106, %rd21;
	add.s32 	%r107, %r106, 2;
	cvt.u64.u32 	%rd110, %r107;
	mad.lo.s64 	%rd111, %rd28, %rd110, %rd109;
	cvta.to.global.u64 	%rd112, %rd125;
	add.s64 	%rd113, %rd112, %rd111;
	ld.global.u8 	%rs18, [%rd113];
	cvt.rn.f64.u16 	%fd160, %rs18;
$L__BB2_48:
	and.pred  	%p82, %p5, %p8;
	mov.f64 	%fd161, 0d0000000000000000;
	not.pred 	%p83, %p82;
	@%p83 bra 	$L__BB2_50;
	ld.param.u64 	%rd126, [_Z14rotate_bicubicPKhPhld_param_0];
	cvt.u32.u64 	%r108, %rd20;
	add.s32 	%r109, %r108, 2;
	cvt.u64.u32 	%rd114, %r109;
	cvt.u32.u64 	%r110, %rd21;
	add.s32 	%r111, %r110, 2;
	cvt.u64.u32 	%rd115, %r111;
	mad.lo.s64 	%rd116, %rd28, %rd115, %rd114;
	cvta.to.global.u64 	%rd117, %rd126;
	add.s64 	%rd118, %rd117, %rd116;
	ld.global.u8 	%rs19, [%rd118];
	cvt.rn.f64.u16 	%fd161, %rs19;
$L__BB2_50:
	cvt.rn.f64.s64 	%fd77, %rd20;
	sub.f64 	%fd78, %fd1, %fd77;
	cvt.rn.f64.s64 	%fd79, %rd21;
	sub.f64 	%fd80, %fd2, %fd79;
	mul.f64 	%fd81, %fd78, 0d3FE0000000000000;
	sub.f64 	%fd82, %fd148, %fd146;
	add.f64 	%fd83, %fd146, %fd146;
	mul.f64 	%fd84, %fd147, 0d4014000000000000;
	sub.f64 	%fd85, %fd83, %fd84;
	fma.rn.f64 	%fd86, %fd148, 0d4010000000000000, %fd85;
	sub.f64 	%fd87, %fd86, %fd149;
	sub.f64 	%fd88, %fd147, %fd148;
	fma.rn.f64 	%fd89, %fd88, 0d4008000000000000, %fd149;
	sub.f64 	%fd90, %fd89, %fd146;
	fma.rn.f64 	%fd91, %fd78, %fd90, %fd87;
	fma.rn.f64 	%fd92, %fd78, %fd91, %fd82;
	fma.rn.f64 	%fd93, %fd81, %fd92, %fd147;
	sub.f64 	%fd94, %fd152, %fd150;
	add.f64 	%fd95, %fd150, %fd150;
	mul.f64 	%fd96, %fd151, 0d4014000000000000;
	sub.f64 	%fd97, %fd95, %fd96;
	fma.rn.f64 	%fd98, %fd152, 0d4010000000000000, %fd97;
	sub.f64 	%fd99, %fd98, %fd153;
	sub.f64 	%fd100, %fd151, %fd152;
	fma.rn.f64 	%fd101, %fd100, 0d4008000000000000, %fd153;
	sub.f64 	%fd102, %fd101, %fd150;
	fma.rn.f64 	%fd103, %fd78, %fd102, %fd99;
	fma.rn.f64 	%fd104, %fd78, %fd103, %fd94;
	fma.rn.f64 	%fd105, %fd81, %fd104, %fd151;
	sub.f64 	%fd106, %fd156, %fd154;
	add.f64 	%fd107, %fd154, %fd154;
	mul.f64 	%fd108, %fd155, 0d4014000000000000;
	sub.f64 	%fd109, %fd107, %fd108;
	fma.rn.f64 	%fd110, %fd156, 0d4010000000000000, %fd109;
	sub.f64 	%fd111, %fd110, %fd157;
	sub.f64 	%fd112, %fd155, %fd156;
	fma.rn.f64 	%fd113, %fd112, 0d4008000000000000, %fd157;
	sub.f64 	%fd114, %fd113, %fd154;
	fma.rn.f64 	%fd115, %fd78, %fd114, %fd111;
	fma.rn.f64 	%fd116, %fd78, %fd115, %fd106;
	fma.rn.f64 	%fd117, %fd81, %fd116, %fd155;
	sub.f64 	%fd118, %fd160, %fd158;
	add.f64 	%fd119, %fd158, %fd158;
	mul.f64 	%fd120, %fd159, 0d4014000000000000;
	sub.f64 	%fd121, %fd119, %fd120;
	fma.rn.f64 	%fd122, %fd160, 0d4010000000000000, %fd121;
	sub.f64 	%fd123, %fd122, %fd161;
	sub.f64 	%fd124, %fd159, %fd160;
	fma.rn.f64 	%fd125, %fd124, 0d4008000000000000, %fd161;
	sub.f64 	%fd126, %fd125, %fd158;
	fma.rn.f64 	%fd127, %fd78, %fd126, %fd123;
	fma.rn.f64 	%fd128, %fd78, %fd127, %fd118;
	fma.rn.f64 	%fd129, %fd81, %fd128, %fd159;
	mul.f64 	%fd130, %fd80, 0d3FE0000000000000;
	sub.f64 	%fd131, %fd117, %fd93;
	add.f64 	%fd132, %fd93, %fd93;
	mul.f64 	%fd133, %fd105, 0d4014000000000000;
	sub.f64 	%fd134, %fd132, %fd133;
	fma.rn.f64 	%fd135, %fd117, 0d4010000000000000, %fd134;
	sub.f64 	%fd136, %fd135, %fd129;
	sub.f64 	%fd137, %fd105, %fd117;
	fma.rn.f64 	%fd138, %fd137, 0d4008000000000000, %fd129;
	sub.f64 	%fd139, %fd138, %fd93;
	fma.rn.f64 	%fd140, %fd80, %fd139, %fd136;
	fma.rn.f64 	%fd141, %fd80, %fd140, %fd131;
	fma.rn.f64 	%fd35, %fd130, %fd141, %fd105;
	setp.gt.f64 	%p84, %fd35, 0d406FE00000000000;
	setp.lt.f64 	%p85, %fd35, 0d0000000000000000;
	or.pred  	%p86, %p84, %p85;
	mov.b16 	%rs21, 0;
	@%p86 bra 	$L__BB2_52;
	mov.f64 	%fd142, 0d3FE0000000000000;
	copysign.f64 	%fd143, %fd35, %fd142;
	add.rz.f64 	%fd144, %fd35, %fd143;
	cvt.rzi.f64.f64 	%fd145, %fd144;
	cvt.rzi.u32.f64 	%r112, %fd145;
	cvt.u16.u32 	%rs21, %r112;
$L__BB2_52:
	ld.param.u64 	%rd127, [_Z14rotate_bicubicPKhPhld_param_1];
	mov.u32 	%r113, %ctaid.y;
	mov.u32 	%r114, %ntid.y;
	mov.u32 	%r115, %tid.y;
	mad.lo.s32 	%r116, %r113, %r114, %r115;
	cvt.u64.u32 	%rd119, %r116;
	mov.u32 	%r117, %ctaid.x;
	mov.u32 	%r118, %ntid.x;
	mov.u32 	%r119, %tid.x;
	mad.lo.s32 	%r120, %r117, %r118, %r119;
	cvt.u64.u32 	%rd120, %r120;
	mad.lo.s64 	%rd121, %rd28, %rd119, %rd120;
	cvta.to.global.u64 	%rd122, %rd127;
	add.s64 	%rd123, %rd122, %rd121;
	st.global.u8 	[%rd123], %rs21;
	bra.uni 	$L__BB2_54;
$L__BB2_53:
	mad.lo.s64 	%rd48, %rd28, %rd5, %rd4;
	add.s64 	%rd49, %rd2, %rd48;
	mov.b16 	%rs3, 0;
	st.global.u8 	[%rd49], %rs3;
$L__BB2_54:
	ret;

}


// ===== COMPILED SASS (sm_100) =====

	.target	sm_100

	.elftype	@"ET_EXEC"


//--------------------- .note.nv.tkinfo           --------------------------
	.section	.note.nv.tkinfo,"",@"SHT_NOTE"
	.sectionflags	@"SHF_NOTE_NV_TKINFO"
	.tkinfo
        /*0018*/ 	.word	0x00000002
        /*0030*/ 	.string	""
        /*0030*/ 	.string	"ptxas"
        /*0030*/ 	.string	"Cuda compilation tools, release 13.0, V13.0.88"
        /*0030*/ 	.string	"Build cuda_13.0.r13.0/compiler.36424714_0"
        /*0030*/ 	.string	"-arch sm_100 -m 64 "



//--------------------- .note.nv.cuinfo           --------------------------
	.section	.note.nv.cuinfo,"",@"SHT_NOTE"
	.sectionflags	@"SHF_NOTE_NV_CUINFO"
        /*0018*/ 	.short	0x0002
        /*001a*/ 	.short	0x0064
        /*001c*/ 	.short	0x0082
	.zero		2


//--------------------- .nv.info                  --------------------------
	.section	.nv.info,"",@"SHT_CUDA_INFO"
	.align	4


	//----- nvinfo : EIATTR_REGCOUNT
	.align		4
        /*0000*/ 	.byte	0x04, 0x2f
        /*0002*/ 	.short	(.L_2 - .L_1)
	.align		4
.L_1:
        /*0004*/ 	.word	index@(_Z24rotate_nearest_neighbourPKhPhld)
        /*0008*/ 	.word	0x00000018


	//----- nvinfo : EIATTR_FRAME_SIZE
	.align		4
.L_2:
        /*000c*/ 	.byte	0x04, 0x11
        /*000e*/ 	.short	(.L_4 - .L_3)
	.align		4
.L_3:
        /*0010*/ 	.word	index@(_Z24rotate_nearest_neighbourPKhPhld)
        /*0014*/ 	.word	0x00000000


	//----- nvinfo : EIATTR_REGCOUNT
	.align		4
.L_4:
        /*0018*/ 	.byte	0x04, 0x2f
        /*001a*/ 	.short	(.L_6 - .L_5)
	.align		4
.L_5:
        /*001c*/ 	.word	index@(_Z15rotate_bilinearPKhPhld)
        /*0020*/ 	.word	0x0000001c


	//----- nvinfo : EIATTR_FRAME_SIZE
	.align		4
.L_6:
        /*0024*/ 	.byte	0x04, 0x11
        /*0026*/ 	.short	(.L_8 - .L_7)
	.align		4
.L_7:
        /*0028*/ 	.word	index@(_Z15rotate_bilinearPKhPhld)
        /*002c*/ 	.word	0x00000000


	//----- nvinfo : EIATTR_REGCOUNT
	.align		4
.L_8:
        /*0030*/ 	.byte	0x04, 0x2f
        /*0032*/ 	.short	(.L_10 - .L_9)
	.align		4
.L_9:
        /*0034*/ 	.word	index@(_Z14rotate_bicubicPKhPhld)
        /*0038*/ 	.word	0x00000028


	//----- nvinfo : EIATTR_FRAME_SIZE
	.align		4
.L_10:
        /*003c*/ 	.byte	0x04, 0x11
        /*003e*/ 	.short	(.L_12 - .L_11)
	.align		4
.L_11:
        /*0040*/ 	.word	index@(_Z14rotate_bicubicPKhPhld)
        /*0044*/ 	.word	0x00000000


	//----- nvinfo : EIATTR_MIN_STACK_SIZE
	.align		4
.L_12:
        /*0048*/ 	.byte	0x04, 0x12
        /*004a*/ 	.short	(.L_14 - .L_13)
	.align		4
.L_13:
        /*004c*/ 	.word	index@(_Z14rotate_bicubicPKhPhld)
        /*0050*/ 	.word	0x00000000


	//----- nvinfo : EIATTR_MIN_STACK_SIZE
	.align		4
.L_14:
        /*0054*/ 	.byte	0x04, 0x12
        /*0056*/ 	.short	(.L_16 - .L_15)
	.align		4
.L_15:
        /*0058*/ 	.word	index@(_Z15rotate_bilinearPKhPhld)
        /*005c*/ 	.word	0x00000000


	//----- nvinfo : EIATTR_MIN_STACK_SIZE
	.align		4
.L_16:
        /*0060*/ 	.byte	0x04, 0x12
        /*0062*/ 	.short	(.L_18 - .L_17)
	.align		4
.L_17:
        /*0064*/ 	.word	index@(_Z24rotate_nearest_neighbourPKhPhld)
        /*0068*/ 	.word	0x00000000
.L_18:


//--------------------- .nv.compat                --------------------------
	.section	.nv.compat,"",@"SHT_CUDA_COMPAT_INFO"
	.align	4
        /*0000*/ 	.byte	0x02, 0x09, 0x00, 0x00, 0x02, 0x02, 0x01, 0x00, 0x02, 0x05, 0x05, 0x00, 0x03, 0x07, 0x01, 0x01
        /*0010*/ 	.byte	0x02, 0x03, 0x00, 0x00, 0x02, 0x06, 0x01, 0x00, 0x04, 0x0b, 0x08, 0x00, 0x01, 0x00, 0x00, 0x00
        /*0020*/ 	.byte	0x00, 0x00, 0x00, 0x00


//--------------------- .nv.info._Z14rotate_bicubicPKhPhld --------------------------
	.section	.nv.info._Z14rotate_bicubicPKhPhld,"",@"SHT_CUDA_INFO"
	.sectionflags	@""
	.align	4


	//----- nvinfo : EIATTR_CUDA_API_VERSION
	.align		4
        /*0000*/ 	.byte	0x04, 0x37
        /*0002*/ 	.short	(.L_20 - .L_19)
.L_19:
        /*0004*/ 	.word	0x00000082


	//----- nvinfo : EIATTR_KPARAM_INFO
	.align		4
.L_20:
        /*0008*/ 	.byte	0x04, 0x17
        /*000a*/ 	.short	(.L_22 - .L_21)
.L_21:
        /*000c*/ 	.word	0x00000000
        /*0010*/ 	.short	0x0003
        /*0012*/ 	.short	0x0018
        /*0014*/ 	.byte	0x00, 0xf0, 0x21, 0x00


	//----- nvinfo : EIATTR_KPARAM_INFO
	.align		4
.L_22:
        /*0018*/ 	.byte	0x04, 0x17
        /*001a*/ 	.short	(.L_24 - .L_23)
.L_23:
        /*001c*/ 	.word	0x00000000
        /*0020*/ 	.short	0x0002
        /*0022*/ 	.short	0x0010
        /*0024*/ 	.byte	0x00, 0xf0, 0x21, 0x00


	//----- nvinfo : EIATTR_KPARAM_INFO
	.align		4
.L_24:
        /*0028*/ 	.byte	0x04, 0x17
        /*002a*/ 	.short	(.L_26 - .L_25)
.L_25:
        /*002c*/ 	.word	0x00000000
        /*0030*/ 	.short	0x0001
        /*0032*/ 	.short	0x0008
        /*0034*/ 	.byte	0x00, 0xf5, 0x21, 0x00


	//----- nvinfo : EIATTR_KPARAM_INFO
	.align		4
.L_26:
        /*0038*/ 	.byte	0x04, 0x17
        /*003a*/ 	.short	(.L_28 - .L_27)
.L_27:
        /*003c*/ 	.word	0x00000000
        /*0040*/ 	.short	0x0000
        /*0042*/ 	.short	0x0000
        /*0044*/ 	.byte	0x00, 0xf5, 0x21, 0x00


	//----- nvinfo : EIATTR_SPARSE_MMA_MASK
	.align		4
.L_28:
        /*0048*/ 	.byte	0x03, 0x50
        /*004a*/ 	.short	0x0000


	//----- nvinfo : EIATTR_MAXREG_COUNT
	.align		4
        /*004c*/ 	.byte	0x03, 0x1b
        /*004e*/ 	.short	0x00ff


	//----- nvinfo : EIATTR_MERCURY_ISA_VERSION
	.align		4
        /*0050*/ 	.byte	0x03, 0x5f
        /*0052*/ 	.short	0x0101


	//----- nvinfo : EIATTR_VRC_CTA_INIT_COUNT
	.align		4
        /*0054*/ 	.byte	0x02, 0x4a
	.zero		1
	.zero		1


	//----- nvinfo : EIATTR_EXIT_INSTR_OFFSETS
	.align		4
        /*0058*/ 	.byte	0x04, 0x1c
        /*005a*/ 	.short	(.L_30 - .L_29)


	//   ....[0]....
.L_29:
        /*005c*/ 	.word	0x000000f0


	//   ....[1]....
        /*0060*/ 	.word	0x000025a0


	//   ....[2]....
        /*0064*/ 	.word	0x00002620


	//----- nvinfo : EIATTR_CRS_STACK_SIZE
	.align		4
.L_30:
        /*0068*/ 	.byte	0x04, 0x1e
        /*006a*/ 	.short	(.L_32 - .L_31)
.L_31:
        /*006c*/ 	.word	0x00000000


	//----- nvinfo : EIATTR_CBANK_PARAM_SIZE
	.align		4
.L_32:
        /*0070*/ 	.byte	0x03, 0x19
        /*0072*/ 	.short	0x0020


	//----- nvinfo : EIATTR_PARAM_CBANK
	.align		4
        /*0074*/ 	.byte	0x04, 0x0a
        /*0076*/ 	.short	(.L_34 - .L_33)
	.align		4
.L_33:
        /*0078*/ 	.word	index@(.nv.constant0._Z14rotate_bicubicPKhPhld)
        /*007c*/ 	.short	0x0380
        /*007e*/ 	.short	0x0020


	//----- nvinfo : EIATTR_SW_WAR
	.align		4
.L_34:
        /*0080*/ 	.byte	0x04, 0x36
        /*0082*/ 	.short	(.L_36 - .L_35)
.L_35:
        /*0084*/ 	.word	0x00000008
.L_36:


//--------------------- .nv.info._Z15rotate_bilinearPKhPhld --------------------------
	.section	.nv.info._Z15rotate_bilinearPKhPhld,"",@"SHT_CUDA_INFO"
	.sectionflags	@""
	.align	4


	//----- nvinfo : EIATTR_CUDA_API_VERSION
	.align		4
        /*0000*/ 	.byte	0x04, 0x37
        /*0002*/ 	.short	(.L_38 - .L_37)
.L_37:
        /*0004*/ 	.word	0x00000082


	//----- nvinfo : EIATTR_KPARAM_INFO
	.align		4
.L_38:
        /*0008*/ 	.byte	0x04, 0x17
        /*000a*/ 	.short	(.L_40 - .L_39)
.L_39:
        /*000c*/ 	.word	0x00000000
        /*0010*/ 	.short	0x0003
        /*0012*/ 	.short	0x0018
        /*0014*/ 	.byte	0x00, 0xf0, 0x21, 0x00


	//----- nvinfo : EIATTR_KPARAM_INFO
	.align		4
.L_40:
        /*0018*/ 	.byte	0x04, 0x17
        /*001a*/ 	.short	(.L_42 - .L_41)
.L_41:
        /*001c*/ 	.word	0x00000000
        /*0020*/ 	.short	0x0002
        /*0022*/ 	.short	0x0010
        /*0024*/ 	.byte	0x00, 0xf0, 0x21, 0x00


	//----- nvinfo : EIATTR_KPARAM_INFO
	.align		4
.L_42:
        /*0028*/ 	.byte	0x04, 0x17
        /*002a*/ 	.short	(.L_44 - .L_43)
.L_43:
        /*002c*/ 	.word	0x00000000
        /*0030*/ 	.short	0x0001
        /*0032*/ 	.short	0x0008
        /*0034*/ 	.byte	0x00, 0xf5, 0x21, 0x00


	//----- nvinfo : EIATTR_KPARAM_INFO
	.align		4
.L_44:
        /*0038*/ 	.byte	0x04, 0x17
        /*003a*/ 	.short	(.L_46 - .L_45)
.L_45:
        /*003c*/ 	.word	0x00000000
        /*0040*/ 	.short	0x0000
        /*0042*/ 	.short	0x0000
        /*0044*/ 	.byte	0x00, 0xf5, 0x21, 0x00


	//----- nvinfo : EIATTR_SPARSE_MMA_MASK
	.align		4
.L_46:
        /*0048*/ 	.byte	0x03, 0x50
        /*004a*/ 	.short	0x0000


	//----- nvinfo : EIATTR_MAXREG_COUNT
	.align		4
        /*004c*/ 	.byte	0x03, 0x1b
        /*004e*/ 	.short	0x00ff


	//----- nvinfo : EIATTR_MERCURY_ISA_VERSION
	.align		4
        /*0050*/ 	.byte	0x03, 0x5f
        /*0052*/ 	.short	0x0101


	//----- nvinfo : EIATTR_VRC_CTA_INIT_COUNT
	.align		4
        /*0054*/ 	.byte	0x02, 0x4a
	.zero		1
	.zero		1


	//----- nvinfo : EIATTR_EXIT_INSTR_OFFSETS
	.align		4
        /*0058*/ 	.byte	0x04, 0x1c
        /*005a*/ 	.short	(.L_48 - .L_47)


	//   ....[0]....
.L_47:
        /*005c*/ 	.word	0x000000f0


	//   ....[1]....
        /*0060*/ 	.word	0x00001400


	//   ....[2]....
        /*0064*/ 	.word	0x00001480


	//----- nvinfo : EIATTR_CRS_STACK_SIZE
	.align		4
.L_48:
        /*0068*/ 	.byte	0x04, 0x1e
        /*006a*/ 	.short	(.L_50 - .L_49)
.L_49:
        /*006c*/ 	.word	0x00000000


	//----- nvinfo : EIATTR_CBANK_PARAM_SIZE
	.align		4
.L_50:
        /*0070*/ 	.byte	0x03, 0x19
        /*0072*/ 	.short	0x0020


	//----- nvinfo : EIATTR_PARAM_CBANK
	.align		4
        /*0074*/ 	.byte	0x04, 0x0a
        /*0076*/ 	.short	(.L_52 - .L_51)
	.align		4
.L_51:
        /*0078*/ 	.word	index@(.nv.constant0._Z15rotate_bilinearPKhPhld)
        /*007c*/ 	.short	0x0380
        /*007e*/ 	.short	0x0020


	//----- nvinfo : EIATTR_SW_WAR
	.align		4
.L_52:
        /*0080*/ 	.byte	0x04, 0x36
        /*0082*/ 	.short	(.L_54 - .L_53)
.L_53:
        /*0084*/ 	.word	0x00000008
.L_54:


//--------------------- .nv.info._Z24rotate_nearest_neighbourPKhPhld --------------------------
	.section	.nv.info._Z24rotate_nearest_neighbourPKhPhld,"",@"SHT_CUDA_INFO"
	.sectionflags	@""
	.align	4


	//----- nvinfo : EIATTR_CUDA_API_VERSION
	.align		4
        /*0000*/ 	.byte	0x04, 0x37
        /*0002*/ 	.short	(.L_56 - .L_55)
.L_55:
        /*0004*/ 	.word	0x00000082


	//----- nvinfo : EIATTR_KPARAM_INFO
	.align		4
.L_56:
        /*0008*/ 	.byte	0x04, 0x17
        /*000a*/ 	.short	(.L_58 - .L_57)
.L_57:
        /*000c*/ 	.word	0x00000000
        /*0010*/ 	.short	0x0003
        /*0012*/ 	.short	0x0018
        /*0014*/ 	.byte	0x00, 0xf0, 0x21, 0x00


	//----- nvinfo : EIATTR_KPARAM_INFO
	.align		4
.L_58:
        /*0018*/ 	.byte	0x04, 0x17
        /*001a*/ 	.short	(.L_60 - .L_59)
.L_59:
        /*001c*/ 	.word	0x00000000
        /*0020*/ 	.short	0x0002
        /*0022*/ 	.short	0x0010
        /*0024*/ 	.byte	0x00, 0xf0, 0x21, 0x00


	//----- nvinfo : EIATTR_KPARAM_INFO
	.align		4
.L_60:
        /*0028*/ 	.byte	0x04, 0x17
        /*002a*/ 	.short	(.L_62 - .L_61)
.L_61:
        /*002c*/ 	.word	0x00000000
        /*0030*/ 	.short	0x0001
        /*0032*/ 	.short	0x0008
        /*0034*/ 	.byte	0x00, 0xf5, 0x21, 0x00


	//----- nvinfo : EIATTR_KPARAM_INFO
	.align		4
.L_62:
        /*0038*/ 	.byte	0x04, 0x17
        /*003a*/ 	.short	(.L_64 - .L_63)
.L_63:
        /*003c*/ 	.word	0x00000000
        /*0040*/ 	.short	0x0000
        /*0042*/ 	.short	0x0000
        /*0044*/ 	.byte	0x00, 0xf5, 0x21, 0x00


	//----- nvinfo : EIATTR_SPARSE_MMA_MASK
	.align		4
.L_64:
        /*0048*/ 	.byte	0x03, 0x50
        /*004a*/ 	.short	0x0000


	//----- nvinfo : EIATTR_MAXREG_COUNT
	.align		4
        /*004c*/ 	.byte	0x03, 0x1b
        /*004e*/ 	.short	0x00ff


	//----- nvinfo : EIATTR_MERCURY_ISA_VERSION
	.align		4
        /*0050*/ 	.byte	0x03, 0x5f
        /*0052*/ 	.short	0x0101


	//----- nvinfo : EIATTR_VRC_CTA_INIT_COUNT
	.align		4
        /*0054*/ 	.byte	0x02, 0x4a
	.zero		1
	.zero		1


	//----- nvinfo : EIATTR_EXIT_INSTR_OFFSETS
	.align		4
        /*0058*/ 	.byte	0x04, 0x1c
        /*005a*/ 	.short	(.L_66 - .L_65)


	//   ....[0]....
.L_65:
        /*005c*/ 	.word	0x000000f0


	//   ....[1]....
        /*0060*/ 	.word	0x00001260


	//----- nvinfo : EIATTR_CBANK_PARAM_SIZE
	.align		4
.L_66:
        /*0064*/ 	.byte	0x03, 0x19
        /*0066*/ 	.short	0x0020


	//----- nvinfo : EIATTR_PARAM_CBANK
	.align		4
        /*0068*/ 	.byte	0x04, 0x0a
        /*006a*/ 	.short	(.L_68 - .L_67)
	.align		4
.L_67:
        /*006c*/ 	.word	index@(.nv.constant0._Z24rotate_nearest_neighbourPKhPhld)
        /*0070*/ 	.short	0x0380
        /*0072*/ 	.short	0x0020


	//----- nvinfo : EIATTR_SW_WAR
	.align		4
.L_68:
        /*0074*/ 	.byte	0x04, 0x36
        /*0076*/ 	.short	(.L_70 - .L_69)
.L_69:
        /*0078*/ 	.word	0x00000008
.L_70:


//--------------------- .nv.callgraph             --------------------------
	.section	.nv.callgraph,"",@"SHT_CUDA_CALLGRAPH"
	.align	4
	.sectionentsize	8
	.align		4
        /*0000*/ 	.word	0x00000000
	.align		4
        /*0004*/ 	.word	0xffffffff
	.align		4
        /*0008*/ 	.word	0x00000000
	.align		4
        /*000c*/ 	.word	0xfffffffe
	.align		4
        /*0010*/ 	.word	0x00000000
	.align		4
        /*0014*/ 	.word	0xfffffffd
	.align		4
        /*0018*/ 	.word	0x00000000
	.align		4
        /*001c*/ 	.word	0xfffffffc


//--------------------- .nv.constant4             --------------------------
	.section	.nv.constant4,"a",@progbits
	.align	8
	.align		8
.nv.constant4:
        /*0000*/ 	.dword	__cudart_i2opi_f


//--------------------- .text._Z14rotate_bicubicPKhPhld --------------------------
	.section	.text._Z14rotate_bicubicPKhPhld,"ax",@progbits
	.align	128
        .global         _Z14rotate_bicubicPKhPhld
        .type           _Z14rotate_bicubicPKhPhld,@function
        .size           _Z14rotate_bicubicPKhPhld,(.L_x_23 - _Z14rotate_bicubicPKhPhld)
        .other          _Z14rotate_bicubicPKhPhld,@"STO_CUDA_ENTRY STV_DEFAULT"
_Z14rotate_bicubicPKhPhld:
.text._Z14rotate_bicubicPKhPhld:
[----:B------:R-:W-:Y:S01]  /*0000*/  LDC R1, c[0x0][0x37c] ;  /* 0x0000df00ff017b82 */ /* 0x000fe20000000800 */
[----:B------:R-:W0:Y:S07]  /*0010*/  S2R R2, SR_TID.X ;  /* 0x0000000000027919 */ /* 0x000e2e0000002100 */
[----:B------:R-:W0:Y:S01]  /*0020*/  LDC R3, c[0x0][0x360] ;  /* 0x0000d800ff037b82 */ /* 0x000e220000000800 */
[----:B------:R-:W1:Y:S01]  /*0030*/  LDCU.64 UR12, c[0x0][0x390] ;  /* 0x00007200ff0c77ac */ /* 0x000e620008000a00 */
[----:B------:R-:W2:Y:S06]  /*0040*/  S2R R5, SR_TID.Y ;  /* 0x0000000000057919 */ /* 0x000eac0000002200 */
[----:B------:R-:W0:Y:S08]  /*0050*/  S2UR UR18, SR_CTAID.X ;  /* 0x00000000001279c3 */ /* 0x000e300000002500 */
[----:B------:R-:W2:Y:S08]  /*0060*/  S2UR UR19, SR_CTAID.Y ;  /* 0x00000000001379c3 */ /* 0x000eb00000002600 */
[----:B------:R-:W2:Y:S01]  /*0070*/  LDC R0, c[0x0][0x364] ;  /* 0x0000d900ff007b82 */ /* 0x000ea20000000800 */
[----:B0-----:R-:W-:-:S02]  /*0080*/  IMAD R2, R3, UR18, R2 ;  /* 0x0000001203027c24 */ /* 0x001fc4000f8e0202 */
[----:B--2---:R-:W-:-:S05]  /*0090*/  IMAD R5, R0, UR19, R5 ;  /* 0x0000001300057c24 */ /* 0x004fca000f8e0205 */
[----:B------:R-:W-:-:S04]  /*00a0*/  ISETP.GT.U32.AND P0, PT, R2, R5, PT ;  /* 0x000000050200720c */ /* 0x000fc80003f04070 */
[----:B------:R-:W-:-:S04]  /*00b0*/  ISETP.GT.AND.EX P0, PT, RZ, RZ, PT, P0 ;  /* 0x000000ffff00720c */ /* 0x000fc80003f04300 */
[----:B------:R-:W-:-:S04]  /*00c0*/  SEL R0, R2, R5, P0 ;  /* 0x0000000502007207 */ /* 0x000fc80000000000 */
[----:B-1----:R-:W-:-:S04]  /*00d0*/  ISETP.GE.U32.AND P0, PT, R0, UR12, PT ;  /* 0x0000000c00007c0c */ /* 0x002fc8000bf06070 */
[----:B------:R-:W-:-:S13]  /*00e0*/  ISETP.GE.AND.EX P0, PT, RZ, UR13, PT, P0 ;  /* 0x0000000dff007c0c */ /* 0x000fda000bf06300 */
[----:B------:R-:W-:Y:S05]  /*00f0*/  @P0 EXIT ;  /* 0x000000000000094d */ /* 0x000fea0003800000 */
[----:B------:R-:W0:Y:S01]  /*0100*/  LDCU.64 UR4, c[0x0][0x398] ;  /* 0x00007300ff0477ac */ /* 0x000e220008000a00 */
[----:B------:R-:W1:Y:S01]  /*0110*/  LDCU.64 UR14, c[0x0][0x358] ;  /* 0x00006b00ff0e77ac */ /* 0x000e620008000a00 */
[----:B0-----:R-:W0:Y:S02]  /*0120*/  F2F.F32.F64 R0, UR4 ;  /* 0x0000000400007d10 */ /* 0x001e240008301000 */
[----:B0-----:R-:W-:-:S13]  /*0130*/  R2UR UR8, R0 ;  /* 0x00000000000872ca */ /* 0x001fda00000e0000 */
[----:B------:R-:W-:-:S04]  /*0140*/  IMAD.U32 R13, RZ, RZ, UR8 ;  /* 0x00000008ff0d7e24 */ /* 0x000fc8000f8e00ff */
[C---:B------:R-:W-:Y:S01]  /*0150*/  FMUL R0, R13.reuse, 0.63661974668502807617 ;  /* 0x3f22f9830d007820 */ /* 0x040fe20000400000 */
[----:B------:R-:W-:-:S05]  /*0160*/  FSETP.GE.AND P0, PT, |R13|, 105615, PT ;  /* 0x47ce47800d00780b */ /* 0x000fca0003f06200 */
[----:B------:R-:W0:Y:S02]  /*0170*/  F2I.NTZ R0, R0 ;  /* 0x0000000000007305 */ /* 0x000e240000203100 */
[----:B0-----:R-:W-:Y:S01]  /*0180*/  I2FP.F32.S32 R8, R0 ;  /* 0x0000000000087245 */ /* 0x001fe20000201400 */
[----:B------:R-:W-:-:S04]  /*0190*/  IMAD.MOV.U32 R4, RZ, RZ, R0 ;  /* 0x000000ffff047224 */ /* 0x000fc800078e0000 */
[----:B------:R-:W-:-:S04]  /*01a0*/  FFMA R7, R8, -1.5707962512969970703, R13 ;  /* 0xbfc90fda08077823 */ /* 0x000fc8000000000d */
[----:B------:R-:W-:-:S04]  /*01b0*/  FFMA R7, R8, -7.5497894158615963534e-08, R7 ;  /* 0xb3a2216808077823 */ /* 0x000fc80000000007 */
[----:B------:R-:W-:-:S04]  /*01c0*/  FFMA R8, R8, -5.3903029534742383927e-15, R7 ;  /* 0xa7c234c508087823 */ /* 0x000fc80000000007 */
[----:B------:R-:W-:Y:S01]  /*01d0*/  IMAD.MOV.U32 R9, RZ, RZ, R8 ;  /* 0x000000ffff097224 */ /* 0x000fe200078e0008 */
[----:B-1----:R-:W-:Y:S06]  /*01e0*/  @!P0 BRA `(.L_x_0) ;  /* 0x00000004007c8947 */ /* 0x002fec0003800000 */
[----:B------:R-:W-:-:S13]  /*01f0*/  FSETP.NEU.AND P1, PT, |R13|, +INF , PT ;  /* 0x7f8000000d00780b */ /* 0x000fda0003f2d200 */
[----:B------:R-:W-:Y:S01]  /*0200*/  @!P1 FMUL R9, RZ, UR8 ;  /* 0x00000008ff099c20 */ /* 0x000fe20008400000 */
[----:B------:R-:W-:Y:S01]  /*0210*/  @!P1 IMAD.MOV.U32 R0, RZ, RZ, RZ ;  /* 0x000000ffff009224 */ /* 0x000fe200078e00ff */
[----:B------:R-:W-:Y:S06]  /*0220*/  @!P1 BRA `(.L_x_0) ;  /* 0x00000004006c9947 */ /* 0x000fec0003800000 */
[----:B------:R-:W-:Y:S01]  /*0230*/  USHF.L.U32 UR4, UR8, 0x8, URZ ;  /* 0x0000000808047899 */ /* 0x000fe200080006ff */
[----:B------:R-:W0:Y:S03]  /*0240*/  LDCU.64 UR26, c[0x4][URZ] ;  /* 0x01000000ff1a77ac */ /* 0x000e260008000a00 */
[----:B------:R-:W-:Y:S01]  /*0250*/  ULOP3.LUT UR9, UR4, 0x80000000, URZ, 0xfc, !UPT ;  /* 0x8000000004097892 */ /* 0x000fe2000f8efcff */
[----:B------:R-:W-:Y:S01]  /*0260*/  UMOV UR6, URZ ;  /* 0x000000ff00067c82 */ /* 0x000fe20008000000 */
[----:B------:R-:W-:Y:S01]  /*0270*/  UMOV UR7, URZ ;  /* 0x000000ff00077c82 */ /* 0x000fe20008000000 */
[----:B------:R-:W-:Y:S01]  /*0280*/  UMOV UR4, URZ ;  /* 0x000000ff00047c82 */ /* 0x000fe20008000000 */
[----:B------:R-:W-:-:S08]  /*0290*/  UMOV UR5, URZ ;  /* 0x000000ff00057c82 */ /* 0x000fd00008000000 */
.L_x_1:
[----:B0-----:R-:W-:Y:S02]  /*02a0*/  IMAD.U32 R6, RZ, RZ, UR26 ;  /* 0x0000001aff067e24 */ /* 0x001fe4000f8e00ff */
[----:B------:R-:W-:-:S05]  /*02b0*/  IMAD.U32 R7, RZ, RZ, UR27 ;  /* 0x0000001bff077e24 */ /* 0x000fca000f8e00ff */
[----:B------:R-:W2:Y:S01]  /*02c0*/  LDG.E.CONSTANT R6, desc[UR14][R6.64] ;  /* 0x0000000e06067981 */ /* 0x000ea2000c1e9900 */
[----:B------:R-:W-:Y:S02]  /*02d0*/  UISETP.EQ.AND UP5, UPT, UR5, URZ, UPT ;  /* 0x000000ff0500728c */ /* 0x000fe4000bfa2270 */
[----:B------:R-:W-:Y:S02]  /*02e0*/  UIADD3 UR4, UPT, UPT, UR4, 0x1, URZ ;  /* 0x0000000104047890 */ /* 0x000fe4000fffe0ff */
[----:B------:R-:W-:Y:S02]  /*02f0*/  UISETP.EQ.AND UP4, UPT, UR5, 0x4, UPT ;  /* 0x000000040500788c */ /* 0x000fe4000bf82270 */
[----:B------:R-:W-:Y:S02]  /*0300*/  UISETP.EQ.AND UP3, UPT, UR5, 0x8, UPT ;  /* 0x000000080500788c */ /* 0x000fe4000bf62270 */
[----:B------:R-:W-:Y:S02]  /*0310*/  UISETP.EQ.AND UP2, UPT, UR5, 0xc, UPT ;  /* 0x0000000c0500788c */ /* 0x000fe4000bf42270 */
[----:B------:R-:W-:-:S02]  /*0320*/  UISETP.EQ.AND UP1, UPT, UR5, 0x10, UPT ;  /* 0x000000100500788c */ /* 0x000fc4000bf22270 */
[----:B------:R-:W-:-:S04]  /*0330*/  UIADD3 UR26, UP6, UPT, UR26, 0x4, URZ ;  /* 0x000000041a1a7890 */ /* 0x000fc8000ffde0ff */
[----:B------:R-:W-:Y:S01]  /*0340*/  UIADD3.X UR27, UPT, UPT, URZ, UR27, URZ, UP6, !UPT ;  /* 0x0000001bff1b7290 */ /* 0x000fe2000b7fe4ff */
[----:B--2---:R-:W-:-:S13]  /*0350*/  R2UR UR10, R6 ;  /* 0x00000000060a72ca */ /* 0x004fda00000e0000 */
[----:B------:R-:W-:-:S04]  /*0360*/  UIMAD.WIDE.U32 UR10, UR10, UR9, URZ ;  /* 0x000000090a0a72a5 */ /* 0x000fc8000f8e00ff */
[----:B------:R-:W-:-:S04]  /*0370*/  UIADD3 UR10, UP0, UPT, UR10, UR6, URZ ;  /* 0x000000060a0a7290 */ /* 0x000fc8000ff1e0ff */
[----:B------:R-:W-:Y:S02]  /*0380*/  UIADD3.X UR6, UPT, UPT, UR11, UR7, URZ, UP0, !UPT ;  /* 0x000000070b067290 */ /* 0x000fe400087fe4ff */
[----:B------:R-:W-:Y:S01]  /*0390*/  UISETP.EQ.AND UP0, UPT, UR5, 0x14, UPT ;  /* 0x000000140500788c */ /* 0x000fe2000bf02270 */
[----:B------:R-:W-:Y:S01]  /*03a0*/  @UP5 UMOV UR16, UR10 ;  /* 0x0000000a00105c82 */ /* 0x000fe20008000000 */
[----:B------:R-:W-:Y:S02]  /*03b0*/  UISETP.NE.AND UP5, UPT, UR4, 0x6, UPT ;  /* 0x000000060400788c */ /* 0x000fe4000bfa5270 */
[----:B------:R-:W-:Y:S01]  /*03c0*/  UIADD3 UR5, UPT, UPT, UR5, 0x4, URZ ;  /* 0x0000000405057890 */ /* 0x000fe2000fffe0ff */
[----:B------:R-:W-:Y:S01]  /*03d0*/  @UP4 UMOV UR20, UR10 ;  /* 0x0000000a00144c82 */ /* 0x000fe20008000000 */
[----:B------:R-:W-:Y:S01]  /*03e0*/  @UP3 UMOV UR21, UR10 ;  /* 0x0000000a00153c82 */ /* 0x000fe20008000000 */
[----:B------:R-:W-:Y:S01]  /*03f0*/  @UP2 UMOV UR22, UR10 ;  /* 0x0000000a00162c82 */ /* 0x000fe20008000000 */
[----:B------:R-:W-:-:S03]  /*0400*/  @UP1 UMOV UR23, UR10 ;  /* 0x0000000a00171c82 */ /* 0x000fc60008000000 */
[----:B------:R-:W-:Y:S01]  /*0410*/  @UP0 UMOV UR24, UR10 ;  /* 0x0000000a00180c82 */ /* 0x000fe20008000000 */
[----:B------:R-:W-:Y:S05]  /*0420*/  BRA.U UP5, `(.L_x_1) ;  /* 0xfffffffd059c7547 */ /* 0x000fea000b83ffff */
[----:B------:R-:W-:-:S04]  /*0430*/  USHF.R.U32.HI UR4, URZ, 0x17, UR8 ;  /* 0x00000017ff047899 */ /* 0x000fc80008011608 */
[----:B------:R-:W-:Y:S02]  /*0440*/  ULOP3.LUT UR5, UR4, 0xe0, URZ, 0xc0, !UPT ;  /* 0x000000e004057892 */ /* 0x000fe4000f8ec0ff */
[----:B------:R-:W-:Y:S02]  /*0450*/  ULOP3.LUT UP5, URZ, UR4, 0x1f, URZ, 0xc0, !UPT ;  /* 0x0000001f04ff7892 */ /* 0x000fe4000f8ac0ff */
[----:B------:R-:W-:-:S04]  /*0460*/  UIADD3 UR5, UPT, UPT, UR5, -0x80, URZ ;  /* 0xffffff8005057890 */ /* 0x000fc8000fffe0ff */
[----:B------:R-:W-:-:S04]  /*0470*/  USHF.R.U32.HI UR5, URZ, 0x5, UR5 ;  /* 0x00000005ff057899 */ /* 0x000fc80008011605 */
[----:B------:R-:W-:-:S04]  /*0480*/  ULEA UR10, -UR5, URZ, 0x2 ;  /* 0x000000ff050a7291 */ /* 0x000fc8000f8e11ff */
[----:B------:R-:W-:Y:S02]  /*0490*/  UISETP.EQ.AND UP0, UPT, UR10, -0x18, UPT ;  /* 0xffffffe80a00788c */ /* 0x000fe4000bf02270 */
[----:B------:R-:W-:Y:S02]  /*04a0*/  UISETP.EQ.AND UP6, UPT, UR10, -0x14, UPT ;  /* 0xffffffec0a00788c */ /* 0x000fe4000bfc2270 */
[----:B------:R-:W-:Y:S02]  /*04b0*/  UISETP.EQ.AND UP4, UPT, UR10, -0x10, UPT ;  /* 0xfffffff00a00788c */ /* 0x000fe4000bf82270 */
[----:B------:R-:W-:Y:S02]  /*04c0*/  UISETP.EQ.AND UP3, UPT, UR10, -0xc, UPT ;  /* 0xfffffff40a00788c */ /* 0x000fe4000bf62270 */
[----:B------:R-:W-:Y:S02]  /*04d0*/  UISETP.EQ.AND UP2, UPT, UR10, -0x8, UPT ;  /* 0xfffffff80a00788c */ /* 0x000fe4000bf42270 */
[----:B------:R-:W-:Y:S01]  /*04e0*/  UISETP.EQ.AND UP1, UPT, UR10, -0x4, UPT ;  /* 0xfffffffc0a00788c */ /* 0x000fe2000bf22270 */
[----:B------:R-:W-:Y:S01]  /*04f0*/  @UP0 UMOV UR5, UR16 ;  /* 0x0000001000050c82 */ /* 0x000fe20008000000 */
[----:B------:R-:W-:Y:S01]  /*0500*/  UISETP.EQ.AND UP0, UPT, UR10, URZ, UPT ;  /* 0x000000ff0a00728c */ /* 0x000fe2000bf02270 */
[----:B------:R-:W-:Y:S01]  /*0510*/  @UP6 UMOV UR5, UR20 ;  /* 0x0000001400056c82 */ /* 0x000fe20008000000 */
[----:B------:R-:W-:Y:S01]  /*0520*/  @UP6 UMOV UR7, UR16 ;  /* 0x0000001000076c82 */ /* 0x000fe20008000000 */
[----:B------:R-:W-:Y:S01]  /*0530*/  UISETP.EQ.AND UP6, UPT, UR10, 0x4, UPT ;  /* 0x000000040a00788c */ /* 0x000fe2000bfc2270 */
[----:B------:R-:W-:Y:S01]  /*0540*/  @UP4 UMOV UR7, UR20 ;  /* 0x0000001400074c82 */ /* 0x000fe20008000000 */
        /* <DEDUP_REMOVED lines=10> */
[----:B------:R-:W-:Y:S05]  /*05f0*/  BRA.U !UP5, `(.L_x_2) ;  /* 0x000000010d2c7547 */ /* 0x000fea000b800000 */
[----:B------:R-:W-:Y:S01]  /*0600*/  @UP4 UMOV UR9, UR16 ;  /* 0x0000001000094c82 */ /* 0x000fe20008000000 */
[----:B------:R-:W-:Y:S01]  /*0610*/  UISETP.EQ.AND UP4, UPT, UR10, 0x8, UPT ;  /* 0x000000080a00788c */ /* 0x000fe2000bf82270 */
[----:B------:R-:W-:Y:S01]  /*0620*/  @UP3 UMOV UR9, UR20 ;  /* 0x0000001400093c82 */ /* 0x000fe20008000000 */
[----:B------:R-:W-:Y:S01]  /*0630*/  @UP2 UMOV UR9, UR21 ;  /* 0x0000001500092c82 */ /* 0x000fe20008000000 */
[----:B------:R-:W-:Y:S01]  /*0640*/  @UP1 UMOV UR9, UR22 ;  /* 0x0000001600091c82 */ /* 0x000fe20008000000 */
[----:B------:R-:W-:Y:S01]  /*0650*/  ULOP3.LUT UR4, UR4, 0x1f, URZ, 0xc0, !UPT ;  /* 0x0000001f04047892 */ /* 0x000fe2000f8ec0ff */
[----:B------:R-:W-:Y:S01]  /*0660*/  @UP0 UMOV UR9, UR23 ;  /* 0x0000001700090c82 */ /* 0x000fe20008000000 */
[----:B------:R-:W-:Y:S02]  /*0670*/  @UP6 UMOV UR9, UR24 ;  /* 0x0000001800096c82 */ /* 0x000fe40008000000 */
[----:B------:R-:W-:-:S03]  /*0680*/  USHF.L.W.U32.HI UR5, UR7, UR4, UR5 ;  /* 0x0000000407057299 */ /* 0x000fc60008010e05 */
[----:B------:R-:W-:Y:S02]  /*0690*/  @UP4 UMOV UR9, UR6 ;  /* 0x0000000600094c82 */ /* 0x000fe40008000000 */
[----:B------:R-:W-:-:S12]  /*06a0*/  USHF.L.W.U32.HI UR7, UR9, UR4, UR7 ;  /* 0x0000000409077299 */ /* 0x000fd80008010e07 */
.L_x_2:
[----:B------:R-:W-:Y:S02]  /*06b0*/  USHF.L.W.U32.HI UR4, UR7, 0x2, UR5 ;  /* 0x0000000207047899 */ /* 0x000fe40008010e05 */
[----:B------:R-:W-:Y:S02]  /*06c0*/  USHF.L.U32 UR7, UR7, 0x2, URZ ;  /* 0x0000000207077899 */ /* 0x000fe400080006ff */
[----:B------:R-:W-:Y:S02]  /*06d0*/  USHF.R.S32.HI UR6, URZ, 0x1f, UR4 ;  /* 0x0000001fff067899 */ /* 0x000fe40008011404 */
[----:B------:R-:W-:Y:S02]  /*06e0*/  USHF.R.U32.HI UR5, URZ, 0x1e, UR5 ;  /* 0x0000001eff057899 */ /* 0x000fe40008011605 */
[----:B------:R-:W-:Y:S02]  /*06f0*/  ULOP3.LUT UR11, UR6, UR4, URZ, 0x3c, !UPT ;  /* 0x00000004060b7292 */ /* 0x000fe4000f8e3cff */
[----:B------:R-:W-:-:S02]  /*0700*/  ULOP3.LUT UR10, UR6, UR7, URZ, 0x3c, !UPT ;  /* 0x00000007060a7292 */ /* 0x000fc4000f8e3cff */
[----:B------:R-:W-:Y:S01]  /*0710*/  UISETP.GE.AND UP0, UPT, UR8, URZ, UPT ;  /* 0x000000ff0800728c */ /* 0x000fe2000bf06270 */
[----:B------:R-:W-:Y:S01]  /*0720*/  UMOV UR6, 0x54442d19 ;  /* 0x54442d1900067882 */ /* 0x000fe20000000000 */
[----:B------:R-:W-:Y:S01]  /*0730*/  UMOV UR7, 0x3bf921fb ;  /* 0x3bf921fb00077882 */ /* 0x000fe20000000000 */
[----:B------:R-:W-:Y:S02]  /*0740*/  ULEA.HI UR5, UR4, UR5, URZ, 0x1 ;  /* 0x0000000504057291 */ /* 0x000fe4000f8f08ff */
[----:B------:R-:W-:Y:S02]  /*0750*/  ULOP3.LUT UR4, UR4, UR8, URZ, 0x3c, !UPT ;  /* 0x0000000804047292 */ /* 0x000fe4000f8e3cff */
[----:B------:R-:W0:Y:S04]  /*0760*/  I2F.F64.S64 R6, UR10 ;  /* 0x0000000a00067d12 */ /* 0x000e280008301c00 */
[----:B------:R-:W-:Y:S01]  /*0770*/  ISETP.LE.AND P1, PT, RZ, UR4, PT ;  /* 0x00000004ff007c0c */ /* 0x000fe2000bf23270 */
[----:B0-----:R-:W-:Y:S01]  /*0780*/  DMUL R6, R6, UR6 ;  /* 0x0000000606067c28 */ /* 0x001fe20008000000 */
[----:B------:R-:W-:-:S07]  /*0790*/  UIADD3 UR6, UPT, UPT, -UR5, URZ, URZ ;  /* 0x000000ff05067290 */ /* 0x000fce000fffe1ff */
[----:B------:R-:W-:Y:S02]  /*07a0*/  @!UP0 UMOV UR5, UR6 ;  /* 0x0000000600058c82 */ /* 0x000fe40008000000 */
[----:B------:R-:W0:Y:S01]  /*07b0*/  F2F.F32.F64 R6, R6 ;  /* 0x0000000600067310 */ /* 0x000e220000301000 */
[----:B------:R-:W-:Y:S01]  /*07c0*/  IMAD.U32 R0, RZ, RZ, UR5 ;  /* 0x00000005ff007e24 */ /* 0x000fe2000f8e00ff */
[----:B0-----:R-:W-:-:S07]  /*07d0*/  FSEL R9, -R6, R6, !P1 ;  /* 0x0000000606097208 */ /* 0x001fce0004800100 */
.L_x_0:
[C---:B------:R-:W-:Y:S01]  /*07e0*/  LOP3.LUT R10, R0.reuse, 0x1, RZ, 0xc0, !PT ;  /* 0x00000001000a7812 */ /* 0x040fe200078ec0ff */
[----:B------:R-:W-:Y:S02]  /*07f0*/  IMAD.MOV.U32 R12, RZ, RZ, 0x37cbac00 ;  /* 0x37cbac00ff0c7424 */ /* 0x000fe400078e00ff */
[----:B------:R-:W-:Y:S01]  /*0800*/  FMUL R7, R9, R9 ;  /* 0x0000000909077220 */ /* 0x000fe20000400000 */
[----:B------:R-:W-:Y:S01]  /*0810*/  VIADD R0, R0, 0x1 ;  /* 0x0000000100007836 */ /* 0x000fe20000000000 */
[----:B------:R-:W-:Y:S01]  /*0820*/  ISETP.NE.U32.AND P1, PT, R10, 0x1, PT ;  /* 0x000000010a00780c */ /* 0x000fe20003f25070 */
[----:B------:R-:W-:Y:S02]  /*0830*/  IMAD.MOV.U32 R10, RZ, RZ, 0x3c0885e4 ;  /* 0x3c0885e4ff0a7424 */ /* 0x000fe400078e00ff */
[----:B------:R-:W-:Y:S01]  /*0840*/  FFMA R6, R7, R12, -0.0013887860113754868507 ;  /* 0xbab607ed07067423 */ /* 0x000fe2000000000c */
[----:B------:R-:W-:Y:S01]  /*0850*/  IMAD.MOV.U32 R11, RZ, RZ, 0x3e2aaaa8 ;  /* 0x3e2aaaa8ff0b7424 */ /* 0x000fe200078e00ff */
[----:B------:R-:W-:-:S02]  /*0860*/  LOP3.LUT P2, RZ, R0, 0x2, RZ, 0xc0, !PT ;  /* 0x0000000200ff7812 */ /* 0x000fc4000784c0ff */
[----:B------:R-:W-:Y:S02]  /*0870*/  FSEL R10, R10, 0.041666727513074874878, !P1 ;  /* 0x3d2aaabb0a0a7808 */ /* 0x000fe40004800000 */
[----:B------:R-:W-:Y:S02]  /*0880*/  FSEL R6, R6, -0.00019574658654164522886, P1 ;  /* 0xb94d415306067808 */ /* 0x000fe40000800000 */
[----:B------:R-:W-:Y:S02]  /*0890*/  FSEL R0, R9, 1, !P1 ;  /* 0x3f80000009007808 */ /* 0x000fe40004800000 */
[----:B------:R-:W-:Y:S01]  /*08a0*/  FSEL R11, -R11, -0.4999999701976776123, !P1 ;  /* 0xbeffffff0b0b7808 */ /* 0x000fe20004800100 */
[C---:B------:R-:W-:Y:S02]  /*08b0*/  FFMA R6, R7.reuse, R6, R10 ;  /* 0x0000000607067223 */ /* 0x040fe4000000000a */
[C---:B------:R-:W-:Y:S02]  /*08c0*/  FFMA R9, R7.reuse, R0, RZ ;  /* 0x0000000007097223 */ /* 0x040fe400000000ff */
[----:B------:R-:W-:-:S04]  /*08d0*/  FFMA R6, R7, R6, R11 ;  /* 0x0000000607067223 */ /* 0x000fc8000000000b */
[----:B------:R-:W-:-:S04]  /*08e0*/  FFMA R9, R9, R6, R0 ;  /* 0x0000000609097223 */ /* 0x000fc80000000000 */
[----:B------:R-:W-:Y:S01]  /*08f0*/  @P2 FADD R9, RZ, -R9 ;  /* 0x80000009ff092221 */ /* 0x000fe20000000000 */
[----:B------:R-:W-:Y:S06]  /*0900*/  @!P0 BRA `(.L_x_3) ;  /* 0x00000004007c8947 */ /* 0x000fec0003800000 */
        /* <DEDUP_REMOVED lines=11> */
.L_x_4:
        /* <DEDUP_REMOVED lines=65> */
.L_x_5:
[----:B------:R-:W-:Y:S02]  /*0dd0*/  USHF.L.W.U32.HI UR6, UR5, 0x2, UR4 ;  /* 0x0000000205067899 */ /* 0x000fe40008010e04 */
[----:B------:R-:W-:Y:S02]  /*0de0*/  USHF.L.U32 UR5, UR5, 0x2, URZ ;  /* 0x0000000205057899 */ /* 0x000fe400080006ff */
[----:B------:R-:W-:Y:S02]  /*0df0*/  USHF.R.S32.HI UR7, URZ, 0x1f, UR6 ;  /* 0x0000001fff077899 */ /* 0x000fe40008011406 */
[----:B------:R-:W-:Y:S02]  /*0e00*/  USHF.R.U32.HI UR4, URZ, 0x1e, UR4 ;  /* 0x0000001eff047899 */ /* 0x000fe40008011604 */
[----:B------:R-:W-:Y:S02]  /*0e10*/  ULOP3.LUT UR11, UR7, UR6, URZ, 0x3c, !UPT ;  /* 0x00000006070b7292 */ /* 0x000fe4000f8e3cff */
[----:B------:R-:W-:-:S02]  /*0e20*/  ULOP3.LUT UR10, UR7, UR5, URZ, 0x3c, !UPT ;  /* 0x00000005070a7292 */ /* 0x000fc4000f8e3cff */
[----:B------:R-:W-:Y:S02]  /*0e30*/  UISETP.GE.AND UP0, UPT, UR8, URZ, UPT ;  /* 0x000000ff0800728c */ /* 0x000fe4000bf06270 */
[----:B------:R-:W-:Y:S02]  /*0e40*/  ULEA.HI UR4, UR6, UR4, URZ, 0x1 ;  /* 0x0000000406047291 */ /* 0x000fe4000f8f08ff */
[----:B------:R-:W-:Y:S02]  /*0e50*/  ULOP3.LUT UR6, UR6, UR8, URZ, 0x3c, !UPT ;  /* 0x0000000806067292 */ /* 0x000fe4000f8e3cff */
[----:B------:R-:W-:Y:S01]  /*0e60*/  UIADD3 UR5, UPT, UPT, -UR4, URZ, URZ ;  /* 0x000000ff04057290 */ /* 0x000fe2000fffe1ff */
[----:B------:R-:W0:Y:S01]  /*0e70*/  I2F.F64.S64 R6, UR10 ;  /* 0x0000000a00067d12 */ /* 0x000e220008301c00 */
[----:B------:R-:W-:Y:S01]  /*0e80*/  UMOV UR10, 0x54442d19 ;  /* 0x54442d19000a7882 */ /* 0x000fe20000000000 */
[----:B------:R-:W-:Y:S01]  /*0e90*/  UMOV UR11, 0x3bf921fb ;  /* 0x3bf921fb000b7882 */ /* 0x000fe20000000000 */
[----:B------:R-:W-:-:S03]  /*0ea0*/  ISETP.LE.AND P0, PT, RZ, UR6, PT ;  /* 0x00000006ff007c0c */ /* 0x000fc6000bf03270 */
[----:B------:R-:W-:Y:S02]  /*0eb0*/  @!UP0 UMOV UR4, UR5 ;  /* 0x0000000500048c82 */ /* 0x000fe40008000000 */
[----:B------:R-:W-:Y:S01]  /*0ec0*/  IMAD.U32 R4, RZ, RZ, UR4 ;  /* 0x00000004ff047e24 */ /* 0x000fe2000f8e00ff */
[----:B0-----:R-:W-:-:S10]  /*0ed0*/  DMUL R6, R6, UR10 ;  /* 0x0000000a06067c28 */ /* 0x001fd40008000000 */
[----:B------:R-:W0:Y:S02]  /*0ee0*/  F2F.F32.F64 R6, R6 ;  /* 0x0000000600067310 */ /* 0x000e240000301000 */
[----:B0-----:R-:W-:-:S07]  /*0ef0*/  FSEL R8, -R6, R6, !P0 ;  /* 0x0000000606087208 */ /* 0x001fce0004000100 */
.L_x_3:
[----:B------:R-:W-:Y:S01]  /*0f00*/  FMUL R11, R8, R8 ;  /* 0x00000008080b7220 */ /* 0x000fe20000400000 */
[----:B------:R-:W-:Y:S01]  /*0f10*/  LOP3.LUT R6, R4, 0x1, RZ, 0xc0, !PT ;  /* 0x0000000104067812 */ /* 0x000fe200078ec0ff */
[----:B------:R-:W-:Y:S01]  /*0f20*/  IMAD.MOV.U32 R10, RZ, RZ, 0x3d2aaabb ;  /* 0x3d2aaabbff0a7424 */ /* 0x000fe200078e00ff */
[----:B------:R-:W-:Y:S01]  /*0f30*/  UIADD3 UR4, UP0, UPT, UR12, -0x1, URZ ;  /* 0xffffffff0c047890 */ /* 0x000fe2000ff1e0ff */
[----:B------:R-:W-:Y:S01]  /*0f40*/  FFMA R0, R11, R12, -0.0013887860113754868507 ;  /* 0xbab607ed0b007423 */ /* 0x000fe2000000000c */
[----:B------:R-:W-:Y:S01]  /*0f50*/  ISETP.NE.U32.AND P0, PT, R6, 0x1, PT ;  /* 0x000000010600780c */ /* 0x000fe20003f05070 */
[----:B------:R-:W-:Y:S01]  /*0f60*/  IMAD.MOV.U32 R12, RZ, RZ, 0x3effffff ;  /* 0x3effffffff0c7424 */ /* 0x000fe200078e00ff */
[----:B------:R-:W-:Y:S01]  /*0f70*/  UIADD3.X UR5, UPT, UPT, UR13, -0x1, URZ, UP0, !UPT ;  /* 0xffffffff0d057890 */ /* 0x000fe200087fe4ff */
[----:B------:R-:W-:Y:S01]  /*0f80*/  I2F.F64.U32 R14, R5 ;  /* 0x00000005000e7312 */ /* 0x000fe20000201800 */
[----:B------:R-:W-:Y:S02]  /*0f90*/  FSEL R0, R0, -0.00019574658654164522886, !P0 ;  /* 0xb94d415300007808 */ /* 0x000fe40004000000 */
[----:B------:R-:W-:-:S02]  /*0fa0*/  FSEL R10, R10, 0.0083327032625675201416, !P0 ;  /* 0x3c0885e40a0a7808 */ /* 0x000fc40004000000 */
[----:B------:R-:W-:-:S03]  /*0fb0*/  FSEL R12, -R12, -0.16666662693023681641, !P0 ;  /* 0xbe2aaaa80c0c7808 */ /* 0x000fc60004000100 */
[C---:B------:R-:W-:Y:S01]  /*0fc0*/  FFMA R10, R11.reuse, R0, R10 ;  /* 0x000000000b0a7223 */ /* 0x040fe2000000000a */
[----:B------:R-:W-:Y:S01]  /*0fd0*/  FSEL R0, R8, 1, P0 ;  /* 0x3f80000008007808 */ /* 0x000fe20000000000 */
[----:B------:R-:W-:Y:S01]  /*0fe0*/  I2F.F64.U32 R6, R2 ;  /* 0x0000000200067312 */ /* 0x000fe20000201800 */
[----:B------:R-:W-:Y:S01]  /*0ff0*/  LOP3.LUT P0, RZ, R4, 0x2, RZ, 0xc0, !PT ;  /* 0x0000000204ff7812 */ /* 0x000fe2000780c0ff */
[C---:B------:R-:W-:Y:S02]  /*1000*/  FFMA R10, R11.reuse, R10, R12 ;  /* 0x0000000a0b0a7223 */ /* 0x040fe4000000000c */
[----:B------:R-:W-:-:S04]  /*1010*/  FFMA R11, R11, R0, RZ ;  /* 0x000000000b0b7223 */ /* 0x000fc800000000ff */
[----:B------:R-:W-:Y:S01]  /*1020*/  FFMA R0, R11, R10, R0 ;  /* 0x0000000a0b007223 */ /* 0x000fe20000000000 */
[----:B------:R-:W0:Y:S01]  /*1030*/  I2F.F64.U64 R12, UR4 ;  /* 0x00000004000c7d12 */ /* 0x000e220008301800 */
[----:B------:R-:W1:Y:S04]  /*1040*/  LDCU.64 UR4, c[0x0][0x390] ;  /* 0x00007200ff0477ac */ /* 0x000e680008000a00 */
[----:B------:R-:W-:-:S03]  /*1050*/  @P0 FADD R0, RZ, -R0 ;  /* 0x80000000ff000221 */ /* 0x000fc60000000000 */
[----:B------:R-:W-:Y:S01]  /*1060*/  F2F.F64.F32 R8, R9 ;  /* 0x0000000900087310 */ /* 0x000fe20000201800 */
[----:B0-----:R-:W-:-:S07]  /*1070*/  DFMA R14, R12, -0.5, R14 ;  /* 0xbfe000000c0e782b */ /* 0x001fce000000000e */
[----:B------:R-:W0:Y:S01]  /*1080*/  F2F.F64.F32 R10, R0 ;  /* 0x00000000000a7310 */ /* 0x000e220000201800 */
[----:B------:R-:W-:Y:S02]  /*1090*/  DFMA R6, R12, -0.5, R6 ;  /* 0xbfe000000c06782b */ /* 0x000fe40000000006 */
[----:B0-----:R-:W-:-:S06]  /*10a0*/  DMUL R16, R10, R14 ;  /* 0x0000000e0a107228 */ /* 0x001fcc0000000000 */
[-C--:B------:R-:W-:Y:S02]  /*10b0*/  DMUL R10, R10, R6.reuse ;  /* 0x000000060a0a7228 */ /* 0x080fe40000000000 */
[----:B------:R-:W-:-:S06]  /*10c0*/  DFMA R16, R8, R6, -R16 ;  /* 0x000000060810722b */ /* 0x000fcc0000000810 */
[----:B------:R-:W-:Y:S01]  /*10d0*/  DFMA R10, R8, R14, R10 ;  /* 0x0000000e080a722b */ /* 0x000fe2000000000a */
[----:B-1----:R-:W0:Y:S01]  /*10e0*/  I2F.F64.U64 R14, UR4 ;  /* 0x00000004000e7d12 */ /* 0x002e220008301800 */
[----:B------:R-:W-:-:S06]  /*10f0*/  DFMA R20, R12, 0.5, R16 ;  /* 0x3fe000000c14782b */ /* 0x000fcc0000000010 */
[----:B------:R-:W-:Y:S02]  /*1100*/  DFMA R12, R12, 0.5, R10 ;  /* 0x3fe000000c0c782b */ /* 0x000fe4000000000a */
[----:B------:R-:W-:-:S06]  /*1110*/  DADD R6, R20, 1 ;  /* 0x3ff0000014067429 */ /* 0x000fcc0000000000 */
[----:B------:R-:W-:Y:S02]  /*1120*/  DADD R8, R12, 1 ;  /* 0x3ff000000c087429 */ /* 0x000fe40000000000 */
[----:B0-----:R-:W-:-:S06]  /*1130*/  DSETP.GEU.AND P0, PT, R6, R14, PT ;  /* 0x0000000e0600722a */ /* 0x001fcc0003f0e000 */
[----:B------:R-:W-:Y:S02]  /*1140*/  DSETP.GEU.AND P1, PT, R8, R14, PT ;  /* 0x0000000e0800722a */ /* 0x000fe40003f2e000 */
[----:B------:R-:W-:-:S04]  /*1150*/  DSETP.GE.AND P0, PT, R20, RZ, !P0 ;  /* 0x000000ff1400722a */ /* 0x000fc80004706000 */
[----:B------:R-:W-:-:S06]  /*1160*/  DSETP.GE.AND P1, PT, R12, RZ, !P1 ;  /* 0x000000ff0c00722a */ /* 0x000fcc0004f26000 */
[----:B------:R-:W-:-:S13]  /*1170*/  PLOP3.LUT P0, PT, P0, P1, PT, 0x80, 0x8 ;  /* 0x000000000008781c */ /* 0x000fda0000703070 */
[----:B------:R-:W-:Y:S05]  /*1180*/  @!P0 BRA `(.L_x_6) ;  /* 0x0000001400088947 */ /* 0x000fea0003800000 */
[----:B------:R-:W-:Y:S01]  /*1190*/  DADD R6, R20, 0.5 ;  /* 0x3fe0000014067429 */ /* 0x000fe20000000000 */
[----:B------:R-:W0:Y:S01]  /*11a0*/  LDCU.64 UR4, c[0x0][0x388] ;  /* 0x00007100ff0477ac */ /* 0x000e220008000a00 */
[----:B------:R-:W-:-:S04]  /*11b0*/  DADD R8, R12, 0.5 ;  /* 0x3fe000000c087429 */ /* 0x000fc80000000000 */
[----:B------:R-:W1:Y:S08]  /*11c0*/  F2I.S64.F64.FLOOR R4, R6 ;  /* 0x0000000600047311 */ /* 0x000e700000305900 */
[----:B------:R-:W2:Y:S01]  /*11d0*/  F2I.S64.F64.FLOOR R2, R8 ;  /* 0x0000000800027311 */ /* 0x000ea20000305900 */
[C---:B-1----:R-:W-:Y:S01]  /*11e0*/  VIADD R32, R4.reuse, 0xffffffff ;  /* 0xffffffff04207836 */ /* 0x042fe20000000000 */
[----:B------:R-:W-:Y:S01]  /*11f0*/  SHF.R.S32.HI R11, RZ, 0x1f, R4 ;  /* 0x0000001fff0b7819 */ /* 0x000fe20000011404 */
[----:B------:R-:W-:-:S03]  /*1200*/  VIADD R28, R4, 0x1 ;  /* 0x00000001041c7836 */ /* 0x000fc60000000000 */
[----:B------:R-:W-:Y:S02]  /*1210*/  ISETP.GE.U32.AND P2, PT, R32, UR12, PT ;  /* 0x0000000c20007c0c */ /* 0x000fe4000bf46070 */
[----:B------:R-:W-:Y:S01]  /*1220*/  SHF.R.S32.HI R0, RZ, 0x1f, R32 ;  /* 0x0000001fff007819 */ /* 0x000fe20000011420 */
[----:B--2---:R-:W-:Y:S01]  /*1230*/  VIADD R5, R2, 0xffffffff ;  /* 0xffffffff02057836 */ /* 0x004fe20000000000 */
[----:B------:R-:W-:Y:S02]  /*1240*/  ISETP.GE.U32.AND P1, PT, R28, UR12, PT ;  /* 0x0000000c1c007c0c */ /* 0x000fe4000bf26070 */
[----:B------:R-:W-:Y:S02]  /*1250*/  ISETP.GE.AND.EX P2, PT, R0, UR13, PT, P2 ;  /* 0x0000000d00007c0c */ /* 0x000fe4000bf46320 */
[----:B------:R-:W-:Y:S02]  /*1260*/  ISETP.GE.U32.AND P0, PT, R5, UR12, PT ;  /* 0x0000000c05007c0c */ /* 0x000fe4000bf06070 */
[----:B------:R-:W-:-:S02]  /*1270*/  SHF.R.S32.HI R3, RZ, 0x1f, R5 ;  /* 0x0000001fff037819 */ /* 0x000fc40000011405 */
[----:B------:R-:W-:Y:S02]  /*1280*/  ISETP.GT.AND P2, PT, R32, -0x1, !P2 ;  /* 0xffffffff2000780c */ /* 0x000fe40005744270 */
[----:B------:R-:W-:Y:S02]  /*1290*/  ISETP.GE.AND.EX P0, PT, R3, UR13, PT, P0 ;  /* 0x0000000d03007c0c */ /* 0x000fe4000bf06300 */
[----:B------:R-:W-:Y:S02]  /*12a0*/  SHF.R.S32.HI R0, RZ, 0x1f, R28 ;  /* 0x0000001fff007819 */ /* 0x000fe4000001141c */
[----:B------:R-:W-:Y:S02]  /*12b0*/  ISETP.GT.AND P0, PT, R5, -0x1, !P0 ;  /* 0xffffffff0500780c */ /* 0x000fe40004704270 */
[----:B------:R-:W-:Y:S02]  /*12c0*/  ISETP.GE.AND.EX P1, PT, R0, UR13, PT, P1 ;  /* 0x0000000d00007c0c */ /* 0x000fe4000bf26310 */
[----:B------:R-:W-:-:S02]  /*12d0*/  PLOP3.LUT P5, PT, P2, P0, PT, 0x80, 0x8 ;  /* 0x000000000008781c */ /* 0x000fc400017a1070 */
[----:B------:R-:W-:Y:S02]  /*12e0*/  ISETP.GT.AND P3, PT, R28, -0x1, !P1 ;  /* 0xffffffff1c00780c */ /* 0x000fe40004f64270 */
[----:B------:R-:W-:Y:S02]  /*12f0*/  LOP3.LUT P1, RZ, R4, 0x80000000, RZ, 0xc0, !PT ;  /* 0x8000000004ff7812 */ /* 0x000fe4000782c0ff */
[----:B------:R-:W-:Y:S02]  /*1300*/  P2R R0, PR, RZ, 0x8 ;  /* 0x00000008ff007803 */ /* 0x000fe40000000000 */
[----:B------:R-:W-:-:S05]  /*1310*/  PLOP3.LUT P3, PT, P3, P0, PT, 0x80, 0x8 ;  /* 0x000000000008781c */ /* 0x000fca0001f61070 */
[----:B------:R-:W1:Y:S01]  /*1320*/  @P5 LDC.64 R14, c[0x0][0x380] ;  /* 0x0000e000ff0e5b82 */ /* 0x000e620000000a00 */
[----:B------:R-:W-:Y:S02]  /*1330*/  @P5 IMAD.MOV.U32 R33, RZ, RZ, RZ ;  /* 0x000000ffff215224 */ /* 0x000fe400078e00ff */
[----:B------:R-:W-:Y:S02]  /*1340*/  @P5 IMAD R10, R3, UR12, RZ ;  /* 0x0000000c030a5c24 */ /* 0x000fe4000f8e02ff */
[----:B------:R-:W-:-:S03]  /*1350*/  @P5 IMAD.WIDE.U32 R8, R5, UR12, R32 ;  /* 0x0000000c05085c25 */ /* 0x000fc6000f8e0020 */
[----:B------:R-:W2:Y:S01]  /*1360*/  @P3 LDC.64 R6, c[0x0][0x380] ;  /* 0x0000e000ff063b82 */ /* 0x000ea20000000a00 */
[----:B------:R-:W-:Y:S02]  /*1370*/  @P5 IMAD R10, R5, UR13, R10 ;  /* 0x0000000d050a5c24 */ /* 0x000fe4000f8e020a */
[----:B------:R-:W-:Y:S01]  /*1380*/  @P3 IMAD.MOV.U32 R29, RZ, RZ, RZ ;  /* 0x000000ffff1d3224 */ /* 0x000fe200078e00ff */
[----:B-1----:R-:W-:-:S04]  /*1390*/  @P5 IADD3 R14, P4, PT, R8, R14, RZ ;  /* 0x0000000e080e5210 */ /* 0x002fc80007f9e0ff */
[----:B------:R-:W-:Y:S01]  /*13a0*/  @P5 IADD3.X R15, PT, PT, R15, R9, R10, P4, !PT ;  /* 0x000000090f0f5210 */ /* 0x000fe200027fe40a */
[----:B------:R-:W-:Y:S01]  /*13b0*/  @P3 IMAD R10, R3, UR12, RZ ;  /* 0x0000000c030a3c24 */ /* 0x000fe2000f8e02ff */
[----:B------:R-:W-:Y:S01]  /*13c0*/  ISETP.LT.U32.AND P4, PT, R4, UR12, PT ;  /* 0x0000000c04007c0c */ /* 0x000fe2000bf81070 */
[----:B------:R-:W-:Y:S02]  /*13d0*/  @P3 IMAD.WIDE.U32 R8, R5, UR12, R28 ;  /* 0x0000000c05083c25 */ /* 0x000fe4000f8e001c */
[----:B------:R-:W3:Y:S01]  /*13e0*/  @P5 LDG.E.U8 R18, desc[UR14][R14.64] ;  /* 0x0000000e0e125981 */ /* 0x000ee2000c1e1100 */
[----:B------:R-:W-:Y:S01]  /*13f0*/  ISETP.LT.AND.EX P1, PT, R11, UR13, !P1, P4 ;  /* 0x0000000d0b007c0c */ /* 0x000fe2000cf21340 */
[----:B------:R-:W-:Y:S01]  /*1400*/  @P3 IMAD R10, R5, UR13, R10 ;  /* 0x0000000d050a3c24 */ /* 0x000fe2000f8e020a */
[----:B--2---:R-:W-:-:S04]  /*1410*/  @P3 IADD3 R6, P4, PT, R8, R6, RZ ;  /* 0x0000000608063210 */ /* 0x004fc80007f9e0ff */
[----:B------:R-:W-:Y:S02]  /*1420*/  @P3 IADD3.X R7, PT, PT, R7, R10, R9, P4, !PT ;  /* 0x0000000a07073210 */ /* 0x000fe400027fe409 */
[----:B------:R-:W-:-:S13]  /*1430*/  PLOP3.LUT P4, PT, P1, P0, PT, 0x80, 0x8 ;  /* 0x000000000008781c */ /* 0x000fda0000f81070 */
[----:B------:R-:W1:Y:S01]  /*1440*/  @P4 LDC.64 R16, c[0x0][0x380] ;  /* 0x0000e000ff104b82 */ /* 0x000e620000000a00 */
[----:B------:R-:W-:Y:S01]  /*1450*/  @P4 LOP3.LUT R8, R4, 0x7fffffff, RZ, 0xc0, !PT ;  /* 0x7fffffff04084812 */ /* 0x000fe200078ec0ff */
[----:B------:R-:W-:Y:S02]  /*1460*/  @P4 IMAD.MOV.U32 R9, RZ, RZ, RZ ;  /* 0x000000ffff094224 */ /* 0x000fe400078e00ff */
[----:B------:R-:W-:Y:S02]  /*1470*/  @P4 IMAD R10, R3, UR12, RZ ;  /* 0x0000000c030a4c24 */ /* 0x000fe4000f8e02ff */
[----:B------:R-:W-:-:S04]  /*1480*/  @P4 IMAD.WIDE.U32 R8, R5, UR12, R8 ;  /* 0x0000000c05084c25 */ /* 0x000fc8000f8e0008 */
[----:B------:R-:W-:Y:S02]  /*1490*/  @P4 IMAD R11, R5, UR13, R10 ;  /* 0x0000000d050b4c24 */ /* 0x000fe4000f8e020a */
[----:B------:R-:W-:Y:S01]  /*14a0*/  VIADD R26, R4, 0x2 ;  /* 0x00000002041a7836 */ /* 0x000fe20000000000 */
[----:B-1----:R-:W-:-:S04]  /*14b0*/  @P4 IADD3 R10, P6, PT, R8, R16, RZ ;  /* 0x00000010080a4210 */ /* 0x002fc80007fde0ff */
[----:B------:R-:W-:Y:S02]  /*14c0*/  @P4 IADD3.X R11, PT, PT, R17, R11, R9, P6, !PT ;  /* 0x0000000b110b4210 */ /* 0x000fe400037fe409 */
[----:B------:R-:W-:Y:S02]  /*14d0*/  CS2R R8, SRZ ;  /* 0x0000000000087805 */ /* 0x000fe4000001ff00 */
[----:B------:R-:W-:-:S04]  /*14e0*/  SHF.R.S32.HI R16, RZ, 0x1f, R26 ;  /* 0x0000001fff107819 */ /* 0x000fc8000001141a */
[----:B---3--:R1:W-:Y:S01]  /*14f0*/  @P5 I2F.F64.U16 R8, R18 ;  /* 0x0000001200085312 */ /* 0x0083e20000101800 */
[----:B------:R-:W-:-:S04]  /*1500*/  ISETP.GE.U32.AND P5, PT, R26, UR12, PT ;  /* 0x0000000c1a007c0c */ /* 0x000fc8000bfa6070 */
[----:B------:R-:W-:-:S04]  /*1510*/  ISETP.GE.AND.EX P5, PT, R16, UR13, PT, P5 ;  /* 0x0000000d10007c0c */ /* 0x000fc8000bfa6350 */
[----:B------:R-:W-:-:S04]  /*1520*/  ISETP.GT.AND P6, PT, R26, -0x1, !P5 ;  /* 0xffffffff1a00780c */ /* 0x000fc80006fc4270 */
[----:B------:R-:W-:-:S13]  /*1530*/  PLOP3.LUT P0, PT, P6, P0, PT, 0x80, 0x8 ;  /* 0x000000000008781c */ /* 0x000fda0003701070 */
[----:B------:R-:W-:Y:S01]  /*1540*/  @P0 IMAD R22, R3, UR12, RZ ;  /* 0x0000000c03160c24 */ /* 0x000fe2000f8e02ff */
[----:B------:R-:W2:Y:S01]  /*1550*/  @P0 LDC.64 R16, c[0x0][0x380] ;  /* 0x0000e000ff100b82 */ /* 0x000ea20000000a00 */
[----:B------:R-:W-:Y:S01]  /*1560*/  @P0 IMAD.MOV.U32 R27, RZ, RZ, RZ ;  /* 0x000000ffff1b0224 */ /* 0x000fe200078e00ff */
[----:B------:R-:W3:Y:S01]  /*1570*/  @P4 LDG.E.U8 R3, desc[UR14][R10.64] ;  /* 0x0000000e0a034981 */ /* 0x000ee2000c1e1100 */
[C---:B------:R-:W-:Y:S02]  /*1580*/  @P0 IMAD R22, R5.reuse, UR13, R22 ;  /* 0x0000000d05160c24 */ /* 0x040fe4000f8e0216 */
[----:B------:R-:W-:Y:S02]  /*1590*/  @P0 IMAD.WIDE.U32 R14, R5, UR12, R26 ;  /* 0x0000000c050e0c25 */ /* 0x000fe4000f8e001a */
[----:B------:R-:W4:Y:S01]  /*15a0*/  @P3 LDG.E.U8 R5, desc[UR14][R6.64] ;  /* 0x0000000e06053981 */ /* 0x000f22000c1e1100 */
[----:B--2---:R-:W-:-:S04]  /*15b0*/  @P0 IADD3 R16, P5, PT, R14, R16, RZ ;  /* 0x000000100e100210 */ /* 0x004fc80007fbe0ff */
[----:B------:R-:W-:-:S05]  /*15c0*/  @P0 IADD3.X R17, PT, PT, R17, R22, R15, P5, !PT ;  /* 0x0000001611110210 */ /* 0x000fca0002ffe40f */
[----:B------:R2:W5:Y:S01]  /*15d0*/  @P0 LDG.E.U8 R22, desc[UR14][R16.64] ;  /* 0x0000000e10160981 */ /* 0x000562000c1e1100 */
[----:B-1----:R-:W-:Y:S02]  /*15e0*/  CS2R R18, SRZ ;  /* 0x0000000000127805 */ /* 0x002fe4000001ff00 */
[----:B------:R-:W-:Y:S02]  /*15f0*/  LOP3.LUT P5, RZ, R2, 0x80000000, RZ, 0xc0, !PT ;  /* 0x8000000002ff7812 */ /* 0x000fe400078ac0ff */
[----:B------:R-:W-:Y:S02]  /*1600*/  CS2R R14, SRZ ;  /* 0x00000000000e7805 */ /* 0x000fe4000001ff00 */
[----:B------:R-:W-:Y:S02]  /*1610*/  SHF.R.S32.HI R23, RZ, 0x1f, R2 ;  /* 0x0000001fff177819 */ /* 0x000fe40000011402 */
[----:B--2---:R-:W-:Y:S02]  /*1620*/  CS2R R16, SRZ ;  /* 0x0000000000107805 */ /* 0x004fe4000001ff00 */
[----:B------:R-:W-:-:S02]  /*1630*/  P2R R29, PR, RZ, 0x40 ;  /* 0x00000040ff1d7803 */ /* 0x000fc40000000000 */
[----:B------:R-:W-:Y:S01]  /*1640*/  ISETP.NE.AND P6, PT, R0, RZ, PT ;  /* 0x000000ff0000720c */ /* 0x000fe20003fc5270 */
[----:B------:R-:W-:-:S10]  /*1650*/  DADD R34, R20, 0.5 ;  /* 0x3fe0000014227429 */ /* 0x000fd40000000000 */
[----:B------:R-:W-:Y:S08]  /*1660*/  F2I.S64.F64.FLOOR R34, R34 ;  /* 0x0000002200227311 */ /* 0x000ff00000305900 */
[----:B----4-:R-:W-:Y:S01]  /*1670*/  @P3 I2F.F64.U16 R18, R5 ;  /* 0x0000000500123312 */ /* 0x010fe20000101800 */
[----:B------:R-:W-:-:S04]  /*1680*/  ISETP.LT.U32.AND P3, PT, R2, UR12, PT ;  /* 0x0000000c02007c0c */ /* 0x000fc8000bf61070 */
[----:B------:R-:W-:-:S03]  /*1690*/  ISETP.LT.AND.EX P5, PT, R23, UR13, !P5, P3 ;  /* 0x0000000d17007c0c */ /* 0x000fc6000efa1330 */
[----:B---3--:R1:W-:Y:S01]  /*16a0*/  @P4 I2F.F64.U16 R14, R3 ;  /* 0x00000003000e4312 */ /* 0x0083e20000101800 */
[----:B------:R-:W-:-:S13]  /*16b0*/  PLOP3.LUT P4, PT, P2, P5, PT, 0x80, 0x8 ;  /* 0x000000000008781c */ /* 0x000fda000178b070 */
[----:B------:R-:W2:Y:S01]  /*16c0*/  @P4 LDC.64 R10, c[0x0][0x380] ;  /* 0x0000e000ff0a4b82 */ /* 0x000ea20000000a00 */
[----:B------:R-:W-:Y:S02]  /*16d0*/  @P4 IMAD.MOV.U32 R6, RZ, RZ, R32 ;  /* 0x000000ffff064224 */ /* 0x000fe400078e0020 */
[----:B------:R-:W-:Y:S02]  /*16e0*/  @P4 IMAD.MOV.U32 R7, RZ, RZ, RZ ;  /* 0x000000ffff074224 */ /* 0x000fe400078e00ff */
[C---:B------:R-:W-:Y:S01]  /*16f0*/  @P4 IMAD.WIDE.U32 R6, R2.reuse, UR12, R6 ;  /* 0x0000000c02064c25 */ /* 0x040fe2000f8e0006 */
[----:B-----5:R-:W-:Y:S01]  /*1700*/  @P0 I2F.F64.U16 R16, R22 ;  /* 0x0000001600100312 */ /* 0x020fe20000101800 */
[----:B------:R-:W-:Y:S02]  /*1710*/  PLOP3.LUT P3, PT, P1, P5, PT, 0x80, 0x8 ;  /* 0x000000000008781c */ /* 0x000fe40000f6b070 */
[----:B------:R-:W-:Y:S01]  /*1720*/  @P4 IMAD R2, R2, UR13, R7 ;  /* 0x0000000d02024c24 */ /* 0x000fe2000f8e0207 */
[----:B--2---:R-:W-:-:S10]  /*1730*/  @P4 IADD3 R10, P0, PT, R6, R10, RZ ;  /* 0x0000000a060a4210 */ /* 0x004fd40007f1e0ff */
[----:B------:R-:W2:Y:S01]  /*1740*/  @P3 LDC.64 R6, c[0x0][0x380] ;  /* 0x0000e000ff063b82 */ /* 0x000ea20000000a00 */
[----:B------:R-:W-:Y:S01]  /*1750*/  @P4 IMAD.X R11, R2, 0x1, R11, P0 ;  /* 0x00000001020b4824 */ /* 0x000fe200000e060b */
[----:B-1----:R-:W-:-:S10]  /*1760*/  DADD R2, R12, 0.5 ;  /* 0x3fe000000c027429 */ /* 0x002fd40000000000 */
[----:B------:R-:W1:Y:S01]  /*1770*/  F2I.S64.F64.FLOOR R2, R2 ;  /* 0x0000000200027311 */ /* 0x000e620000305900 */
[----:B------:R-:W-:Y:S01]  /*1780*/  @P3 LOP3.LUT R4, R4, 0x7fffffff, RZ, 0xc0, !PT ;  /* 0x7fffffff04043812 */ /* 0x000fe200078ec0ff */
[----:B------:R-:W-:-:S04]  /*1790*/  @P3 IMAD.MOV.U32 R5, RZ, RZ, RZ ;  /* 0x000000ffff053224 */ /* 0x000fc800078e00ff */
[C---:B-1----:R-:W-:Y:S01]  /*17a0*/  @P3 IMAD.WIDE.U32 R4, R2.reuse, UR12, R4 ;  /* 0x0000000c02043c25 */ /* 0x042fe2000f8e0004 */
[----:B------:R1:W3:Y:S03]  /*17b0*/  @P4 LDG.E.U8 R3, desc[UR14][R10.64] ;  /* 0x0000000e0a034981 */ /* 0x0002e6000c1e1100 */
[----:B------:R-:W-:Y:S01]  /*17c0*/  @P3 IMAD R24, R2, UR13, R5 ;  /* 0x0000000d02183c24 */ /* 0x000fe2000f8e0205 */
[----:B--2---:R-:W-:Y:S01]  /*17d0*/  @P3 IADD3 R6, P0, PT, R4, R6, RZ ;  /* 0x0000000604063210 */ /* 0x004fe20007f1e0ff */
[----:B------:R-:W-:-:S04]  /*17e0*/  DADD R4, R8, R8 ;  /* 0x0000000008047229 */ /* 0x000fc80000000008 */
[----:B------:R-:W-:-:S04]  /*17f0*/  @P3 IMAD.X R7, R24, 0x1, R7, P0 ;  /* 0x0000000118073824 */ /* 0x000fc800000e0607 */
[----:B------:R-:W-:Y:S01]  /*1800*/  DFMA R4, R14, -5, R4 ;  /* 0xc01400000e04782b */ /* 0x000fe20000000004 */
[----:B------:R-:W-:Y:S01]  /*1810*/  PLOP3.LUT P0, PT, P6, P5, PT, 0x80, 0x8 ;  /* 0x000000000008781c */ /* 0x000fe2000370b070 */
[C---:B------:R-:W-:Y:S01]  /*1820*/  DADD R24, -R18.reuse, R14 ;  /* 0x0000000012187229 */ /* 0x040fe2000000010e */
[----:B------:R-:W2:Y:S05]  /*1830*/  @P3 LDG.E.U8 R6, desc[UR14][R6.64] ;  /* 0x0000000e06063981 */ /* 0x000eaa000c1e1100 */
[----:B------:R-:W-:-:S08]  /*1840*/  DFMA R4, R18, 4, R4 ;  /* 0x401000001204782b */ /* 0x000fd00000000004 */
[--C-:B------:R-:W-:Y:S02]  /*1850*/  DADD R22, R4, -R16.reuse ;  /* 0x0000000004167229 */ /* 0x100fe40000000810 */
[----:B------:R-:W4:Y:S01]  /*1860*/  @P0 LDC.64 R4, c[0x0][0x380] ;  /* 0x0000e000ff040b82 */ /* 0x000f220000000a00 */
[----:B------:R-:W-:Y:S01]  /*1870*/  DFMA R16, R24, 3, R16 ;  /* 0x400800001810782b */ /* 0x000fe20000000010 */
[----:B------:R-:W-:Y:S02]  /*1880*/  @P0 IMAD.MOV.U32 R24, RZ, RZ, R28 ;  /* 0x000000ffff180224 */ /* 0x000fe400078e001c */
[----:B------:R-:W-:Y:S02]  /*1890*/  @P0 IMAD.MOV.U32 R25, RZ, RZ, RZ ;  /* 0x000000ffff190224 */ /* 0x000fe400078e00ff */
[----:B------:R-:W-:-:S04]  /*18a0*/  @P0 IMAD.WIDE.U32 R24, R2, UR12, R24 ;  /* 0x0000000c02180c25 */ /* 0x000fc8000f8e0018 */
[----:B------:R-:W-:Y:S01]  /*18b0*/  @P0 IMAD R30, R2, UR13, R25 ;  /* 0x0000000d021e0c24 */ /* 0x000fe2000f8e0219 */
[----:B----4-:R-:W-:-:S05]  /*18c0*/  @P0 IADD3 R4, P6, PT, R24, R4, RZ ;  /* 0x0000000418040210 */ /* 0x010fca0007fde0ff */
[----:B------:R-:W-:Y:S01]  /*18d0*/  @P0 IMAD.X R5, R30, 0x1, R5, P6 ;  /* 0x000000011e050824 */ /* 0x000fe200030e0605 */
[----:B------:R-:W-:-:S04]  /*18e0*/  ISETP.NE.AND P6, PT, R29, RZ, PT ;  /* 0x000000ff1d00720c */ /* 0x000fc80003fc5270 */
[----:B------:R-:W-:Y:S01]  /*18f0*/  PLOP3.LUT P5, PT, P6, P5, PT, 0x80, 0x8 ;  /* 0x000000000008781c */ /* 0x000fe200037ab070 */
[--C-:B------:R-:W-:Y:S01]  /*1900*/  DADD R18, R18, -R8.reuse ;  /* 0x0000000012127229 */ /* 0x100fe20000000808 */
[----:B------:R-:W4:Y:S01]  /*1910*/  @P0 LDG.E.U8 R27, desc[UR14][R4.64] ;  /* 0x0000000e041b0981 */ /* 0x000f22000c1e1100 */
[----:B------:R-:W-:Y:S01]  /*1920*/  DADD R24, R16, -R8 ;  /* 0x0000000010187229 */ /* 0x000fe20000000808 */
[----:B------:R-:W5:Y:S09]  /*1930*/  I2F.F64.S64 R16, R34 ;  /* 0x0000002200107312 */ /* 0x000f720000301c00 */
[----:B------:R-:W0:Y:S01]  /*1940*/  @P5 LDC.64 R8, c[0x0][0x380] ;  /* 0x0000e000ff085b82 */ /* 0x000e220000000a00 */
[----:B------:R-:W-:-:S02]  /*1950*/  @P5 IMAD.MOV.U32 R30, RZ, RZ, R26 ;  /* 0x000000ffff1e5224 */ /* 0x000fc400078e001a */
[----:B------:R-:W-:Y:S01]  /*1960*/  @P5 IMAD.MOV.U32 R31, RZ, RZ, RZ ;  /* 0x000000ffff1f5224 */ /* 0x000fe200078e00ff */
[----:B-----5:R-:W-:Y:S01]  /*1970*/  DADD R16, R20, -R16 ;  /* 0x0000000014107229 */ /* 0x020fe20000000810 */
[----:B------:R-:W-:-:S07]  /*1980*/  @P5 IMAD.WIDE.U32 R30, R2, UR12, R30 ;  /* 0x0000000c021e5c25 */ /* 0x000fce000f8e001e */
[----:B------:R-:W-:Y:S01]  /*1990*/  DFMA R24, R16, R24, R22 ;  /* 0x000000181018722b */ /* 0x000fe20000000016 */
[----:B------:R-:W-:Y:S01]  /*19a0*/  @P5 IMAD R22, R2, UR13, R31 ;  /* 0x0000000d02165c24 */ /* 0x000fe2000f8e021f */
[----:B0-----:R-:W-:-:S05]  /*19b0*/  @P5 IADD3 R30, P6, PT, R30, R8, RZ ;  /* 0x000000081e1e5210 */ /* 0x001fca0007fde0ff */
[----:B------:R-:W-:-:S05]  /*19c0*/  @P5 IMAD.X R31, R22, 0x1, R9, P6 ;  /* 0x00000001161f5824 */ /* 0x000fca00030e0609 */
[----:B------:R-:W5:Y:S01]  /*19d0*/  @P5 LDG.E.U8 R33, desc[UR14][R30.64] ;  /* 0x0000000e1e215981 */ /* 0x000f62000c1e1100 */
[----:B------:R-:W-:Y:S02]  /*19e0*/  CS2R R22, SRZ ;  /* 0x0000000000167805 */ /* 0x000fe4000001ff00 */
[----:B------:R-:W-:Y:S02]  /*19f0*/  CS2R R8, SRZ ;  /* 0x0000000000087805 */ /* 0x000fe4000001ff00 */
[----:B------:R-:W-:Y:S01]  /*1a00*/  CS2R R34, SRZ ;  /* 0x0000000000227805 */ /* 0x000fe2000001ff00 */
[----:B------:R-:W-:Y:S01]  /*1a10*/  DFMA R18, R16, R24, R18 ;  /* 0x000000181012722b */ /* 0x000fe20000000012 */
[----:B-1----:R-:W-:Y:S01]  /*1a20*/  CS2R R10, SRZ ;  /* 0x00000000000a7805 */ /* 0x002fe2000001ff00 */
[----:B---3--:R-:W0:Y:S08]  /*1a30*/  @P4 I2F.F64.U16 R22, R3 ;  /* 0x0000000300164312 */ /* 0x008e300000101800 */
[----:B--2---:R-:W1:Y:S01]  /*1a40*/  @P3 I2F.F64.U16 R8, R6 ;  /* 0x0000000600083312 */ /* 0x004e620000101800 */
[----:B0-----:R-:W-:Y:S01]  /*1a50*/  DADD R24, R22, R22 ;  /* 0x0000000016187229 */ /* 0x001fe20000000016 */
[----:B------:R-:W-:-:S07]  /*1a60*/  VIADD R3, R2, 0x1 ;  /* 0x0000000102037836 */ /* 0x000fce0000000000 */
[----:B-1----:R-:W-:Y:S01]  /*1a70*/  DFMA R24, R8, -5, R24 ;  /* 0xc01400000818782b */ /* 0x002fe20000000018 */
[----:B------:R-:W-:Y:S01]  /*1a80*/  ISETP.GE.U32.AND P4, PT, R3, UR12, PT ;  /* 0x0000000c03007c0c */ /* 0x000fe2000bf86070 */
[----:B----4-:R-:W0:Y:S06]  /*1a90*/  @P0 I2F.F64.U16 R34, R27 ;  /* 0x0000001b00220312 */ /* 0x010e2c0000101800 */
[C---:B0-----:R-:W-:Y:S02]  /*1aa0*/  DFMA R24, R34.reuse, 4, R24 ;  /* 0x401000002218782b */ /* 0x041fe40000000018 */
[----:B------:R-:W-:Y:S01]  /*1ab0*/  DADD R4, -R34, R8 ;  /* 0x0000000022047229 */ /* 0x000fe20000000108 */
[----:B-----5:R-:W0:Y:S05]  /*1ac0*/  @P5 I2F.F64.U16 R10, R33 ;  /* 0x00000021000a5312 */ /* 0x020e2a0000101800 */
[----:B0-----:R-:W-:-:S02]  /*1ad0*/  DADD R30, R24, -R10 ;  /* 0x00000000181e7229 */ /* 0x001fc4000000080a */
[----:B------:R-:W-:Y:S01]  /*1ae0*/  DFMA R4, R4, 3, R10 ;  /* 0x400800000404782b */ /* 0x000fe2000000000a */
[----:B------:R-:W-:-:S04]  /*1af0*/  SHF.R.S32.HI R10, RZ, 0x1f, R3 ;  /* 0x0000001fff0a7819 */ /* 0x000fc80000011403 */
[----:B------:R-:W-:-:S04]  /*1b00*/  ISETP.GE.AND.EX P4, PT, R10, UR13, PT, P4 ;  /* 0x0000000d0a007c0c */ /* 0x000fc8000bf86340 */
[----:B------:R-:W-:-:S04]  /*1b10*/  ISETP.GT.AND P4, PT, R3, -0x1, !P4 ;  /* 0xffffffff0300780c */ /* 0x000fc80006784270 */
[----:B------:R-:W-:-:S13]  /*1b20*/  PLOP3.LUT P0, PT, P2, P4, PT, 0x80, 0x8 ;  /* 0x000000000008781c */ /* 0x000fda0001709070 */
[----:B------:R-:W0:Y:S01]  /*1b30*/  @P0 LDC.64 R6, c[0x0][0x380] ;  /* 0x0000e000ff060b82 */ /* 0x000e220000000a00 */
[--C-:B------:R-:W-:Y:S02]  /*1b40*/  DADD R24, R34, -R22.reuse ;  /* 0x0000000022187229 */ /* 0x100fe40000000816 */
[----:B------:R-:W-:Y:S01]  /*1b50*/  DADD R22, R4, -R22 ;  /* 0x0000000004167229 */ /* 0x000fe20000000816 */
[----:B------:R-:W-:Y:S02]  /*1b60*/  @P0 IMAD.MOV.U32 R4, RZ, RZ, R32 ;  /* 0x000000ffff040224 */ /* 0x000fe400078e0020 */
[----:B------:R-:W-:Y:S02]  /*1b70*/  @P0 IMAD.MOV.U32 R5, RZ, RZ, RZ ;  /* 0x000000ffff050224 */ /* 0x000fe400078e00ff */
[----:B------:R-:W-:Y:S02]  /*1b80*/  @P0 IMAD R10, R10, UR12, RZ ;  /* 0x0000000c0a0a0c24 */ /* 0x000fe4000f8e02ff */
[----:B------:R-:W-:-:S04]  /*1b90*/  @P0 IMAD.WIDE.U32 R4, R3, UR12, R4 ;  /* 0x0000000c03040c25 */ /* 0x000fc8000f8e0004 */
[----:B------:R-:W-:Y:S02]  /*1ba0*/  @P0 IMAD R10, R3, UR13, R10 ;  /* 0x0000000d030a0c24 */ /* 0x000fe4000f8e020a */
[----:B------:R-:W-:Y:S01]  /*1bb0*/  VIADD R2, R2, 0x2 ;  /* 0x0000000202027836 */ /* 0x000fe20000000000 */
[----:B0-----:R-:W-:-:S04]  /*1bc0*/  @P0 IADD3 R6, P3, PT, R4, R6, RZ ;  /* 0x0000000604060210 */ /* 0x001fc80007f7e0ff */
[----:B------:R-:W-:Y:S02]  /*1bd0*/  ISETP.GE.U32.AND P6, PT, R2, UR12, PT ;  /* 0x0000000c02007c0c */ /* 0x000fe4000bfc6070 */
[----:B------:R-:W-:Y:S02]  /*1be0*/  @P0 IADD3.X R7, PT, PT, R7, R5, R10, P3, !PT ;  /* 0x0000000507070210 */ /* 0x000fe40001ffe40a */
[----:B------:R-:W-:-:S04]  /*1bf0*/  SHF.R.S32.HI R5, RZ, 0x1f, R2 ;  /* 0x0000001fff057819 */ /* 0x000fc80000011402 */
[----:B------:R-:W-:-:S04]  /*1c00*/  ISETP.GE.AND.EX P6, PT, R5, UR13, PT, P6 ;  /* 0x0000000d05007c0c */ /* 0x000fc8000bfc6360 */
[----:B------:R-:W-:-:S04]  /*1c10*/  ISETP.GT.AND P6, PT, R2, -0x1, !P6 ;  /* 0xffffffff0200780c */ /* 0x000fc800077c4270 */
[----:B------:R-:W-:-:S13]  /*1c20*/  PLOP3.LUT P2, PT, P2, P6, PT, 0x80, 0x8 ;  /* 0x000000000008781c */ /* 0x000fda000174d070 */
[----:B------:R-:W0:Y:S01]  /*1c30*/  @P2 LDC.64 R10, c[0x0][0x380] ;  /* 0x0000e000ff0a2b82 */ /* 0x000e220000000a00 */
[----:B------:R-:W-:Y:S02]  /*1c40*/  @P2 IMAD.MOV.U32 R33, RZ, RZ, RZ ;  /* 0x000000ffff212224 */ /* 0x000fe400078e00ff */
[----:B------:R-:W-:-:S04]  /*1c50*/  @P2 IMAD.WIDE.U32 R32, R2, UR12, R32 ;  /* 0x0000000c02202c25 */ /* 0x000fc8000f8e0020 */
[----:B------:R-:W-:Y:S01]  /*1c60*/  @P2 IMAD R34, R2, UR13, R33 ;  /* 0x0000000d02222c24 */ /* 0x000fe2000f8e0221 */
[----:B0-----:R-:W-:-:S05]  /*1c70*/  @P2 IADD3 R10, P3, PT, R32, R10, RZ ;  /* 0x0000000a200a2210 */ /* 0x001fca0007f7e0ff */
[----:B------:R-:W-:Y:S01]  /*1c80*/  @P2 IMAD.X R11, R34, 0x1, R11, P3 ;  /* 0x00000001220b2824 */ /* 0x000fe200018e060b */
[----:B------:R-:W-:Y:S01]  /*1c90*/  PLOP3.LUT P3, PT, P1, P4, PT, 0x80, 0x8 ;  /* 0x000000000008781c */ /* 0x000fe20000f69070 */
[----:B------:R-:W-:Y:S02]  /*1ca0*/  DADD R34, R20, 0.5 ;  /* 0x3fe0000014227429 */ /* 0x000fe40000000000 */
[----:B------:R-:W-:Y:S01]  /*1cb0*/  DFMA R22, R16, R22, R30 ;  /* 0x000000161016722b */ /* 0x000fe2000000001e */
[----:B------:R-:W-:Y:S01]  /*1cc0*/  P2R R4, PR, RZ, 0x1 ;  /* 0x00000001ff047803 */ /* 0x000fe20000000000 */
[----:B------:R-:W2:Y:S02]  /*1cd0*/  @P2 LDG.E.U8 R10, desc[UR14][R10.64] ;  /* 0x0000000e0a0a2981 */ /* 0x000ea4000c1e1100 */
[----:B------:R-:W0:Y:S06]  /*1ce0*/  F2I.S64.F64.FLOOR R32, R34 ;  /* 0x0000002200207311 */ /* 0x000e2c0000305900 */
[----:B------:R-:W1:Y:S01]  /*1cf0*/  @P3 LDC.64 R20, c[0x0][0x380] ;  /* 0x0000e000ff143b82 */ /* 0x000e620000000a00 */
[----:B------:R-:W-:Y:S01]  /*1d00*/  PLOP3.LUT P1, PT, P1, P6, PT, 0x80, 0x8 ;  /* 0x000000000008781c */ /* 0x000fe20000f2d070 */
[----:B------:R-:W-:Y:S01]  /*1d10*/  @P3 IMAD.MOV.U32 R31, RZ, RZ, RZ ;  /* 0x000000ffff1f3224 */ /* 0x000fe200078e00ff */
[----:B------:R-:W-:-:S02]  /*1d20*/  ISETP.NE.AND P0, PT, R0, RZ, PT ;  /* 0x000000ff0000720c */ /* 0x000fc40003f05270 */
[----:B0-----:R-:W-:Y:S02]  /*1d30*/  @P3 LOP3.LUT R30, R32, 0x7fffffff, RZ, 0xc0, !PT ;  /* 0x7fffffff201e3812 */ /* 0x001fe400078ec0ff */
[----:B------:R-:W-:-:S03]  /*1d40*/  PLOP3.LUT P0, PT, P0, P4, PT, 0x80, 0x8 ;  /* 0x000000000008781c */ /* 0x000fc60000709070 */
[----:B------:R-:W-:Y:S01]  /*1d50*/  @P3 IMAD.WIDE.U32 R30, R3, UR12, R30 ;  /* 0x0000000c031e3c25 */ /* 0x000fe2000f8e001e */
[----:B------:R-:W-:-:S03]  /*1d60*/  DFMA R24, R16, R22, R24 ;  /* 0x000000161018722b */ /* 0x000fc60000000018 */
[----:B------:R-:W-:Y:S01]  /*1d70*/  @P3 IMAD R36, R3, UR13, R31 ;  /* 0x0000000d03243c24 */ /* 0x000fe2000f8e021f */
[----:B------:R-:W-:Y:S01]  /*1d80*/  DMUL R22, R16, 0.5 ;  /* 0x3fe0000010167828 */ /* 0x000fe20000000000 */
[----:B-1----:R-:W-:Y:S02]  /*1d90*/  @P3 IADD3 R20, P5, PT, R30, R20, RZ ;  /* 0x000000141e143210 */ /* 0x002fe40007fbe0ff */
[----:B------:R-:W0:Y:S05]  /*1da0*/  @P1 LDC.64 R30, c[0x0][0x380] ;  /* 0x0000e000ff1e1b82 */ /* 0x000e2a0000000a00 */
[----:B------:R-:W-:Y:S01]  /*1db0*/  DFMA R18, R22, R18, R14 ;  /* 0x000000121612722b */ /* 0x000fe2000000000e */
[----:B------:R-:W-:Y:S01]  /*1dc0*/  @P1 LOP3.LUT R32, R32, 0x7fffffff, RZ, 0xc0, !PT ;  /* 0x7fffffff20201812 */ /* 0x000fe200078ec0ff */
[----:B------:R-:W-:Y:S01]  /*1dd0*/  @P1 IMAD.MOV.U32 R33, RZ, RZ, RZ ;  /* 0x000000ffff211224 */ /* 0x000fe200078e00ff */
[----:B------:R-:W1:Y:S03]  /*1de0*/  @P0 LDC.64 R14, c[0x0][0x380] ;  /* 0x0000e000ff0e0b82 */ /* 0x000e660000000a00 */
[----:B------:R-:W-:-:S04]  /*1df0*/  @P1 IMAD.WIDE.U32 R32, R2, UR12, R32 ;  /* 0x0000000c02201c25 */ /* 0x000fc8000f8e0020 */
[----:B------:R-:W-:Y:S02]  /*1e00*/  @P3 IMAD.X R21, R36, 0x1, R21, P5 ;  /* 0x0000000124153824 */ /* 0x000fe400028e0615 */
[----:B------:R-:W-:Y:S02]  /*1e10*/  @P1 IMAD R34, R2, UR13, R33 ;  /* 0x0000000d02221c24 */ /* 0x000fe4000f8e0221 */
[----:B------:R-:W-:Y:S01]  /*1e20*/  @P0 IMAD.MOV.U32 R33, RZ, RZ, RZ ;  /* 0x000000ffff210224 */ /* 0x000fe200078e00ff */
[----:B0-----:R-:W-:Y:S01]  /*1e30*/  @P1 IADD3 R30, P5, PT, R32, R30, RZ ;  /* 0x0000001e201e1210 */ /* 0x001fe20007fbe0ff */
[----:B------:R-:W-:-:S04]  /*1e40*/  @P0 IMAD.MOV.U32 R32, RZ, RZ, R28 ;  /* 0x000000ffff200224 */ /* 0x000fc800078e001c */
[----:B------:R-:W-:-:S04]  /*1e50*/  @P0 IMAD.WIDE.U32 R32, R3, UR12, R32 ;  /* 0x0000000c03200c25 */ /* 0x000fc8000f8e0020 */
[----:B------:R-:W-:Y:S01]  /*1e60*/  @P1 IMAD.X R31, R34, 0x1, R31, P5 ;  /* 0x00000001221f1824 */ /* 0x000fe200028e061f */
[----:B-1----:R-:W-:Y:S01]  /*1e70*/  @P0 IADD3 R14, P5, PT, R32, R14, RZ ;  /* 0x0000000e200e0210 */ /* 0x002fe20007fbe0ff */
[----:B------:R-:W-:Y:S01]  /*1e80*/  @P0 IMAD R34, R3, UR13, R33 ;  /* 0x0000000d03220c24 */ /* 0x000fe2000f8e0221 */
[----:B------:R-:W-:Y:S02]  /*1e90*/  P2R R27, PR, RZ, 0x1 ;  /* 0x00000001ff1b7803 */ /* 0x000fe40000000000 */
[----:B------:R-:W-:Y:S01]  /*1ea0*/  P2R R5, PR, RZ, 0x8 ;  /* 0x00000008ff057803 */ /* 0x000fe20000000000 */
[----:B------:R-:W-:Y:S01]  /*1eb0*/  @P0 IMAD.X R15, R34, 0x1, R15, P5 ;  /* 0x00000001220f0824 */ /* 0x000fe200028e060f */
[----:B------:R-:W-:Y:S01]  /*1ec0*/  ISETP.NE.AND P0, PT, R4, RZ, PT ;  /* 0x000000ff0400720c */ /* 0x000fe20003f05270 */
[----:B------:R-:W3:-:S12]  /*1ed0*/  @P1 LDG.E.U8 R30, desc[UR14][R30.64] ;  /* 0x0000000e1e1e1981 */ /* 0x000ed8000c1e1100 */
[----:B------:R-:W4:Y:S01]  /*1ee0*/  @P0 LDG.E.U8 R6, desc[UR14][R6.64] ;  /* 0x0000000e06060981 */ /* 0x000f22000c1e1100 */
[----:B------:R-:W-:-:S04]  /*1ef0*/  ISETP.NE.AND P3, PT, R29, RZ, PT ;  /* 0x000000ff1d00720c */ /* 0x000fc80003f65270 */
[----:B------:R-:W-:-:S13]  /*1f00*/  PLOP3.LUT P4, PT, P3, P4, PT, 0x80, 0x8 ;  /* 0x000000000008781c */ /* 0x000fda0001f89070 */
[----:B------:R-:W0:Y:S01]  /*1f10*/  @P4 LDC.64 R32, c[0x0][0x380] ;  /* 0x0000e000ff204b82 */ /* 0x000e220000000a00 */
[----:B------:R-:W-:Y:S02]  /*1f20*/  @P4 IMAD.MOV.U32 R34, RZ, RZ, R26 ;  /* 0x000000ffff224224 */ /* 0x000fe400078e001a */
[----:B------:R-:W-:Y:S02]  /*1f30*/  @P4 IMAD.MOV.U32 R35, RZ, RZ, RZ ;  /* 0x000000ffff234224 */ /* 0x000fe400078e00ff */
[----:B------:R-:W-:-:S04]  /*1f40*/  @P4 IMAD.WIDE.U32 R34, R3, UR12, R34 ;  /* 0x0000000c03224c25 */ /* 0x000fc8000f8e0022 */
[----:B------:R-:W-:Y:S01]  /*1f50*/  @P4 IMAD R4, R3, UR13, R35 ;  /* 0x0000000d03044c24 */ /* 0x000fe2000f8e0223 */
[----:B0-----:R-:W-:-:S05]  /*1f60*/  @P4 IADD3 R32, P5, PT, R34, R32, RZ ;  /* 0x0000002022204210 */ /* 0x001fca0007fbe0ff */
[----:B------:R-:W-:Y:S01]  /*1f70*/  @P4 IMAD.X R33, R4, 0x1, R33, P5 ;  /* 0x0000000104214824 */ /* 0x000fe200028e0621 */
[----:B------:R-:W-:-:S04]  /*1f80*/  ISETP.NE.AND P5, PT, R0, RZ, PT ;  /* 0x000000ff0000720c */ /* 0x000fc80003fa5270 */
[----:B------:R-:W-:Y:S01]  /*1f90*/  PLOP3.LUT P5, PT, P5, P6, PT, 0x80, 0x8 ;  /* 0x000000000008781c */ /* 0x000fe20002fad070 */
[----:B------:R-:W5:-:S12]  /*1fa0*/  @P4 LDG.E.U8 R32, desc[UR14][R32.64] ;  /* 0x0000000e20204981 */ /* 0x000f58000c1e1100 */
[----:B------:R-:W0:Y:S01]  /*1fb0*/  @P5 LDC.64 R34, c[0x0][0x380] ;  /* 0x0000e000ff225b82 */ /* 0x000e220000000a00 */
[----:B------:R-:W-:Y:S01]  /*1fc0*/  PLOP3.LUT P6, PT, P3, P6, PT, 0x80, 0x8 ;  /* 0x000000000008781c */ /* 0x000fe20001fcd070 */
[----:B------:R-:W-:Y:S02]  /*1fd0*/  @P5 IMAD.MOV.U32 R29, RZ, RZ, RZ ;  /* 0x000000ffff1d5224 */ /* 0x000fe400078e00ff */
[----:B------:R-:W-:-:S04]  /*1fe0*/  @P5 IMAD.WIDE.U32 R28, R2, UR12, R28 ;  /* 0x0000000c021c5c25 */ /* 0x000fc8000f8e001c */
[----:B------:R-:W-:Y:S01]  /*1ff0*/  @P5 IMAD R0, R2, UR13, R29 ;  /* 0x0000000d02005c24 */ /* 0x000fe2000f8e021d */
[----:B0-----:R-:W-:-:S05]  /*2000*/  @P5 IADD3 R34, P3, PT, R28, R34, RZ ;  /* 0x000000221c225210 */ /* 0x001fca0007f7e0ff */
[----:B------:R-:W0:Y:S01]  /*2010*/  @P6 LDC.64 R28, c[0x0][0x380] ;  /* 0x0000e000ff1c6b82 */ /* 0x000e220000000a00 */
[----:B------:R-:W-:Y:S02]  /*2020*/  @P6 IMAD.MOV.U32 R36, RZ, RZ, R26 ;  /* 0x000000ffff246224 */ /* 0x000fe400078e001a */
[----:B------:R-:W-:Y:S02]  /*2030*/  @P6 IMAD.MOV.U32 R37, RZ, RZ, RZ ;  /* 0x000000ffff256224 */ /* 0x000fe400078e00ff */
[----:B------:R-:W-:-:S04]  /*2040*/  @P6 IMAD.WIDE.U32 R36, R2, UR12, R36 ;  /* 0x0000000c02246c25 */ /* 0x000fc8000f8e0024 */
[----:B------:R-:W-:Y:S02]  /*2050*/  @P5 IMAD.X R35, R0, 0x1, R35, P3 ;  /* 0x0000000100235824 */ /* 0x000fe400018e0623 */
[----:B------:R-:W-:-:S03]  /*2060*/  @P6 IMAD R2, R2, UR13, R37 ;  /* 0x0000000d02026c24 */ /* 0x000fc6000f8e0225 */
[----:B------:R-:W3:Y:S01]  /*2070*/  @P5 LDG.E.U8 R34, desc[UR14][R34.64] ;  /* 0x0000000e22225981 */ /* 0x000ee2000c1e1100 */
[----:B0-----:R-:W-:-:S05]  /*2080*/  @P6 IADD3 R28, P3, PT, R36, R28, RZ ;  /* 0x0000001c241c6210 */ /* 0x001fca0007f7e0ff */
[----:B------:R-:W-:Y:S01]  /*2090*/  @P6 IMAD.X R29, R2, 0x1, R29, P3 ;  /* 0x00000001021d6824 */ /* 0x000fe200018e061d */
[----:B------:R-:W-:Y:S02]  /*20a0*/  ISETP.NE.AND P3, PT, R5, RZ, PT ;  /* 0x000000ff0500720c */ /* 0x000fe40003f65270 */
[----:B------:R-:W-:Y:S02]  /*20b0*/  CS2R R2, SRZ ;  /* 0x0000000000027805 */ /* 0x000fe4000001ff00 */
[----:B------:R-:W3:Y:S09]  /*20c0*/  @P6 LDG.E.U8 R28, desc[UR14][R28.64] ;  /* 0x0000000e1c1c6981 */ /* 0x000ef2000c1e1100 */
[----:B------:R0:W2:Y:S01]  /*20d0*/  @P3 LDG.E.U8 R0, desc[UR14][R20.64] ;  /* 0x0000000e14003981 */ /* 0x0000a2000c1e1100 */
[----:B----4-:R-:W1:Y:S01]  /*20e0*/  @P0 I2F.F64.U16 R2, R6 ;  /* 0x0000000600020312 */ /* 0x010e620000101800 */
[----:B------:R-:W-:-:S13]  /*20f0*/  ISETP.NE.AND P0, PT, R27, RZ, PT ;  /* 0x000000ff1b00720c */ /* 0x000fda0003f05270 */
[----:B------:R-:W4:Y:S01]  /*2100*/  @P0 LDG.E.U8 R14, desc[UR14][R14.64] ;  /* 0x0000000e0e0e0981 */ /* 0x000f22000c1e1100 */
[----:B------:R-:W-:Y:S02]  /*2110*/  CS2R R4, SRZ ;  /* 0x0000000000047805 */ /* 0x000fe4000001ff00 */
[----:B------:R-:W-:Y:S01]  /*2120*/  CS2R R26, SRZ ;  /* 0x00000000001a7805 */ /* 0x000fe2000001ff00 */
[----:B-1----:R-:W-:Y:S01]  /*2130*/  DADD R6, R2, R2 ;  /* 0x0000000002067229 */ /* 0x002fe20000000002 */
[----:B0-----:R-:W-:Y:S01]  /*2140*/  CS2R R20, SRZ ;  /* 0x0000000000147805 */ /* 0x001fe2000001ff00 */
[----:B------:R-:W-:-:S05]  /*2150*/  DFMA R24, R22, R24, R8 ;  /* 0x000000181618722b */ /* 0x000fca0000000008 */
[----:B-----5:R-:W-:Y:S08]  /*2160*/  @P4 I2F.F64.U16 R20, R32 ;  /* 0x0000002000144312 */ /* 0x020ff00000101800 */
[----:B--2---:R-:W0:Y:S02]  /*2170*/  @P3 I2F.F64.U16 R4, R0 ;  /* 0x0000000000043312 */ /* 0x004e240000101800 */
[----:B0-----:R-:W-:Y:S01]  /*2180*/  DFMA R6, R4, -5, R6 ;  /* 0xc01400000406782b */ /* 0x001fe20000000006 */
[----:B------:R-:W0:Y:S05]  /*2190*/  LDC R0, c[0x0][0x364] ;  /* 0x0000d900ff007b82 */ /* 0x000e2a0000000800 */
[----:B----4-:R-:W1:Y:S02]  /*21a0*/  @P0 I2F.F64.U16 R26, R14 ;  /* 0x0000000e001a0312 */ /* 0x010e640000101800 */
[----:B-1----:R-:W-:-:S02]  /*21b0*/  DADD R8, -R26, R4 ;  /* 0x000000001a087229 */ /* 0x002fc40000000104 */
[----:B------:R-:W-:-:S06]  /*21c0*/  DFMA R6, R26, 4, R6 ;  /* 0x401000001a06782b */ /* 0x000fcc0000000006 */
[--C-:B------:R-:W-:Y:S02]  /*21d0*/  DFMA R8, R8, 3, R20.reuse ;  /* 0x400800000808782b */ /* 0x100fe40000000014 */
[----:B------:R-:W-:Y:S01]  /*21e0*/  DADD R20, R6, -R20 ;  /* 0x0000000006147229 */ /* 0x000fe20000000814 */
[----:B------:R-:W-:Y:S01]  /*21f0*/  CS2R R6, SRZ ;  /* 0x0000000000067805 */ /* 0x000fe2000001ff00 */
[----:B------:R-:W-:-:S04]  /*2200*/  DADD R26, R26, -R2 ;  /* 0x000000001a1a7229 */ /* 0x000fc80000000802 */
[----:B------:R-:W-:Y:S01]  /*2210*/  DADD R14, R8, -R2 ;  /* 0x00000000080e7229 */ /* 0x000fe20000000802 */
[----:B------:R-:W1:Y:S01]  /*2220*/  @P2 I2F.F64.U16 R6, R10 ;  /* 0x0000000a00062312 */ /* 0x000e620000101800 */
[----:B------:R-:W-:Y:S02]  /*2230*/  CS2R R2, SRZ ;  /* 0x0000000000027805 */ /* 0x000fe4000001ff00 */
[----:B------:R-:W-:-:S04]  /*2240*/  CS2R R8, SRZ ;  /* 0x0000000000087805 */ /* 0x000fc8000001ff00 */
[----:B------:R-:W-:Y:S01]  /*2250*/  DFMA R20, R16, R14, R20 ;  /* 0x0000000e1014722b */ /* 0x000fe20000000014 */
[----:B---3--:R-:W2:Y:S01]  /*2260*/  @P1 I2F.F64.U16 R2, R30 ;  /* 0x0000001e00021312 */ /* 0x008ea20000101800 */
[----:B------:R-:W-:-:S07]  /*2270*/  CS2R R14, SRZ ;  /* 0x00000000000e7805 */ /* 0x000fce000001ff00 */
[----:B------:R-:W3:Y:S01]  /*2280*/  @P5 I2F.F64.U16 R8, R34 ;  /* 0x0000002200085312 */ /* 0x000ee20000101800 */
[----:B-1----:R-:W-:-:S07]  /*2290*/  DADD R32, R6, R6 ;  /* 0x0000000006207229 */ /* 0x002fce0000000006 */
[----:B------:R-:W1:Y:S01]  /*22a0*/  @P6 I2F.F64.U16 R14, R28 ;  /* 0x0000001c000e6312 */ /* 0x000e620000101800 */
[----:B--2---:R-:W-:Y:S02]  /*22b0*/  DFMA R32, R2, -5, R32 ;  /* 0xc01400000220782b */ /* 0x004fe40000000020 */
[----:B---3--:R-:W-:-:S06]  /*22c0*/  DADD R10, -R8, R2 ;  /* 0x00000000080a7229 */ /* 0x008fcc0000000102 */
[----:B------:R-:W-:Y:S02]  /*22d0*/  DFMA R32, R8, 4, R32 ;  /* 0x401000000820782b */ /* 0x000fe40000000020 */
[----:B-1----:R-:W-:-:S06]  /*22e0*/  DFMA R10, R10, 3, R14 ;  /* 0x400800000a0a782b */ /* 0x002fcc000000000e */
[----:B------:R-:W-:Y:S02]  /*22f0*/  DADD R32, R32, -R14 ;  /* 0x0000000020207229 */ /* 0x000fe4000000080e */
[----:B------:R-:W-:Y:S02]  /*2300*/  DADD R14, R12, 0.5 ;  /* 0x3fe000000c0e7429 */ /* 0x000fe40000000000 */
[----:B------:R-:W-:Y:S02]  /*2310*/  DADD R10, R10, -R6 ;  /* 0x000000000a0a7229 */ /* 0x000fe40000000806 */
[----:B------:R-:W-:Y:S02]  /*2320*/  DFMA R26, R16, R20, R26 ;  /* 0x00000014101a722b */ /* 0x000fe4000000001a */
[----:B------:R-:W-:-:S04]  /*2330*/  DADD R6, R8, -R6 ;  /* 0x0000000008067229 */ /* 0x000fc80000000806 */
[----:B------:R-:W1:Y:S01]  /*2340*/  F2I.S64.F64.FLOOR R14, R14 ;  /* 0x0000000e000e7311 */ /* 0x000e620000305900 */
[----:B------:R-:W-:Y:S02]  /*2350*/  DFMA R10, R16, R10, R32 ;  /* 0x0000000a100a722b */ /* 0x000fe40000000020 */
[----:B------:R-:W-:Y:S02]  /*2360*/  DFMA R26, R22, R26, R4 ;  /* 0x0000001a161a722b */ /* 0x000fe40000000004 */
[----:B------:R-:W-:-:S04]  /*2370*/  DADD R4, R18, R18 ;  /* 0x0000000012047229 */ /* 0x000fc80000000012 */
[----:B------:R-:W-:Y:S02]  /*2380*/  DFMA R6, R16, R10, R6 ;  /* 0x0000000a1006722b */ /* 0x000fe40000000006 */
[C---:B------:R-:W-:Y:S02]  /*2390*/  DADD R8, R24.reuse, -R26 ;  /* 0x0000000018087229 */ /* 0x040fe4000000081a */
[----:B------:R-:W-:-:S04]  /*23a0*/  DFMA R4, R24, -5, R4 ;  /* 0xc01400001804782b */ /* 0x000fc80000000004 */
[----:B------:R-:W-:Y:S01]  /*23b0*/  DFMA R6, R22, R6, R2 ;  /* 0x000000061606722b */ /* 0x000fe20000000002 */
[----:B-1----:R-:W1:Y:S03]  /*23c0*/  I2F.F64.S64 R2, R14 ;  /* 0x0000000e00027312 */ /* 0x002e660000301c00 */
[----:B------:R-:W-:-:S04]  /*23d0*/  DFMA R4, R26, 4, R4 ;  /* 0x401000001a04782b */ /* 0x000fc80000000004 */
[----:B------:R-:W-:-:S04]  /*23e0*/  DFMA R8, R8, 3, R6 ;  /* 0x400800000808782b */ /* 0x000fc80000000006 */
[----:B------:R-:W-:-:S04]  /*23f0*/  DADD R4, -R6, R4 ;  /* 0x0000000006047229 */ /* 0x000fc80000000104 */
[----:B------:R-:W-:Y:S02]  /*2400*/  DADD R8, -R18, R8 ;  /* 0x0000000012087229 */ /* 0x000fe40000000108 */
[----:B-1----:R-:W-:Y:S02]  /*2410*/  DADD R2, R12, -R2 ;  /* 0x000000000c027229 */ /* 0x002fe40000000802 */
[----:B------:R-:W-:-:S06]  /*2420*/  DADD R18, -R18, R26 ;  /* 0x0000000012127229 */ /* 0x000fcc000000011a */
[C---:B------:R-:W-:Y:S02]  /*2430*/  DFMA R8, R2.reuse, R8, R4 ;  /* 0x000000080208722b */ /* 0x040fe40000000004 */
[----:B------:R-:W-:-:S06]  /*2440*/  DMUL R4, R2, 0.5 ;  /* 0x3fe0000002047828 */ /* 0x000fcc0000000000 */
[----:B------:R-:W-:Y:S01]  /*2450*/  DFMA R8, R2, R8, R18 ;  /* 0x000000080208722b */ /* 0x000fe20000000012 */
[----:B------:R-:W1:Y:S07]  /*2460*/  S2R R7, SR_TID.X ;  /* 0x0000000000077919 */ /* 0x000e6e0000002100 */
[----:B------:R-:W-:Y:S01]  /*2470*/  DFMA R8, R4, R8, R24 ;  /* 0x000000080408722b */ /* 0x000fe20000000018 */
[----:B------:R-:W0:Y:S07]  /*2480*/  S2R R5, SR_TID.Y ;  /* 0x0000000000057919 */ /* 0x000e2e0000002200 */
[C---:B------:R-:W-:Y:S01]  /*2490*/  DSETP.GEU.AND P0, PT, R8.reuse, RZ, PT ;  /* 0x000000ff0800722a */ /* 0x040fe20003f0e000 */
[----:B------:R-:W1:Y:S05]  /*24a0*/  LDC R4, c[0x0][0x360] ;  /* 0x0000d800ff047b82 */ /* 0x000e6a0000000800 */
[----:B------:R-:W-:-:S14]  /*24b0*/  DSETP.GT.OR P0, PT, R8, 255, !P0 ;  /* 0x406fe0000800742a */ /* 0x000fdc0004704400 */
[----:B------:R-:W-:Y:S02]  /*24c0*/  @!P0 IMAD.MOV.U32 R3, RZ, RZ, 0x3fe00000 ;  /* 0x3fe00000ff038424 */ /* 0x000fe400078e00ff */
[----:B------:R-:W-:-:S03]  /*24d0*/  @!P0 IMAD.MOV.U32 R2, RZ, RZ, RZ ;  /* 0x000000ffff028224 */ /* 0x000fc600078e00ff */
[----:B------:R-:W-:Y:S01]  /*24e0*/  @!P0 LOP3.LUT R3, R3, 0x80000000, R9, 0xb8, !PT ;  /* 0x8000000003038812 */ /* 0x000fe200078eb809 */
[--C-:B-1----:R-:W-:Y:S01]  /*24f0*/  IMAD R4, R4, UR18, R7.reuse ;  /* 0x0000001204047c24 */ /* 0x102fe2000f8e0207 */
[----:B------:R-:W-:-:S04]  /*2500*/  PRMT R7, RZ, 0x7610, R7 ;  /* 0x00007610ff077816 */ /* 0x000fc80000000007 */
[----:B------:R-:W-:Y:S01]  /*2510*/  @!P0 DADD.RZ R2, R8, R2 ;  /* 0x0000000008028229 */ /* 0x000fe2000000c002 */
[----:B0-----:R-:W-:Y:S02]  /*2520*/  IMAD R9, R0, UR19, R5 ;  /* 0x0000001300097c24 */ /* 0x001fe4000f8e0205 */
[----:B------:R-:W-:-:S03]  /*2530*/  IMAD.MOV.U32 R5, RZ, RZ, RZ ;  /* 0x000000ffff057224 */ /* 0x000fc600078e00ff */
[----:B------:R-:W0:Y:S01]  /*2540*/  @!P0 F2I.U32.F64.TRUNC R7, R2 ;  /* 0x0000000200078311 */ /* 0x000e22000030d000 */
[----:B------:R-:W-:-:S04]  /*2550*/  IMAD.WIDE.U32 R4, R9, UR12, R4 ;  /* 0x0000000c09047c25 */ /* 0x000fc8000f8e0004 */
[----:B------:R-:W-:Y:S01]  /*2560*/  IMAD R9, R9, UR13, R5 ;  /* 0x0000000d09097c24 */ /* 0x000fe2000f8e0205 */
[----:B------:R-:W-:-:S04]  /*2570*/  IADD3 R4, P0, PT, R4, UR4, RZ ;  /* 0x0000000404047c10 */ /* 0x000fc8000ff1e0ff */
[----:B------:R-:W-:-:S05]  /*2580*/  IADD3.X R5, PT, PT, R9, UR5, RZ, P0, !PT ;  /* 0x0000000509057c10 */ /* 0x000fca00087fe4ff */
[----:B0-----:R-:W-:Y:S01]  /*2590*/  STG.E.U8 desc[UR14][R4.64], R7 ;  /* 0x0000000704007986 */ /* 0x001fe2000c10110e */
[----:B------:R-:W-:Y:S05]  /*25a0*/  EXIT ;  /* 0x000000000000794d */ /* 0x000fea0003800000 */
.L_x_6:
[----:B------:R-:W0:Y:S01]  /*25b0*/  LDCU.64 UR4, c[0x0][0x388] ;  /* 0x00007100ff0477ac */ /* 0x000e220008000a00 */
[----:B------:R-:W-:Y:S02]  /*25c0*/  IMAD.MOV.U32 R3, RZ, RZ, RZ ;  /* 0x000000ffff037224 */ /* 0x000fe400078e00ff */
[----:B------:R-:W-:-:S04]  /*25d0*/  IMAD.WIDE.U32 R2, R5, UR12, R2 ;  /* 0x0000000c05027c25 */ /* 0x000fc8000f8e0002 */
[----:B------:R-:W-:Y:S01]  /*25e0*/  IMAD R5, R5, UR13, R3 ;  /* 0x0000000d05057c24 */ /* 0x000fe2000f8e0203 */
[----:B0-----:R-:W-:-:S04]  /*25f0*/  IADD3 R2, P0, PT, R2, UR4, RZ ;  /* 0x0000000402027c10 */ /* 0x001fc8000ff1e0ff */
[----:B------:R-:W-:-:S05]  /*2600*/  IADD3.X R3, PT, PT, R5, UR5, RZ, P0, !PT ;  /* 0x0000000505037c10 */ /* 0x000fca00087fe4ff */
[----:B------:R-:W-:Y:S01]  /*2610*/  STG.E.U8 desc[UR14][R2.64], RZ ;  /* 0x000000ff02007986 */ /* 0x000fe2000c10110e */
[----:B------:R-:W-:Y:S05]  /*2620*/  EXIT ;  /* 0x000000000000794d */ /* 0x000fea0003800000 */
.L_x_7:
[----:B------:R-:W-:-:S00]  /*2630*/  BRA `(.L_x_7) ;  /* 0xfffffffc00fc7947 */ /* 0x000fc0000383ffff */
[----:B------:R-:W-:-:S00]  /*2640*/  NOP ;  /* 0x0000000000007918 */ /* 0x000fc00000000000 */
        /* <DEDUP_REMOVED lines=11> */
.L_x_23:


//--------------------- .text._Z15rotate_bilinearPKhPhld --------------------------
	.section	.text._Z15rotate_bilinearPKhPhld,"ax",@progbits
	.align	128
        .global         _Z15rotate_bilinearPKhPhld
        .type           _Z15rotate_bilinearPKhPhld,@function
        .size           _Z15rotate_bilinearPKhPhld,(.L_x_24 - _Z15rotate_bilinearPKhPhld)
        .other          _Z15rotate_bilinearPKhPhld,@"STO_CUDA_ENTRY STV_DEFAULT"
_Z15rotate_bilinearPKhPhld:
.text._Z15rotate_bilinearPKhPhld:
        /* <DEDUP_REMOVED lines=19> */
[C---:B0-----:R-:W-:Y:S01]  /*0130*/  FMUL R0, R4.reuse, 0.63661974668502807617 ;  /* 0x3f22f98304007820 */ /* 0x041fe20000400000 */
[----:B------:R-:W-:-:S05]  /*0140*/  FSETP.GE.AND P0, PT, |R4|, 105615, PT ;  /* 0x47ce47800400780b */ /* 0x000fca0003f06200 */
[----:B------:R-:W0:Y:S02]  /*0150*/  F2I.NTZ R0, R0 ;  /* 0x0000000000007305 */ /* 0x000e240000203100 */
[----:B0-----:R-:W-:Y:S01]  /*0160*/  I2FP.F32.S32 R9, R0 ;  /* 0x0000000000097245 */ /* 0x001fe20000201400 */
[----:B------:R-:W-:-:S04]  /*0170*/  IMAD.MOV.U32 R7, RZ, RZ, R0 ;  /* 0x000000ffff077224 */ /* 0x000fc800078e0000 */
[----:B------:R-:W-:-:S04]  /*0180*/  FFMA R6, R9, -1.5707962512969970703, R4 ;  /* 0xbfc90fda09067823 */ /* 0x000fc80000000004 */
[----:B------:R-:W-:-:S04]  /*0190*/  FFMA R6, R9, -7.5497894158615963534e-08, R6 ;  /* 0xb3a2216809067823 */ /* 0x000fc80000000006 */
[----:B------:R-:W-:Y:S01]  /*01a0*/  FFMA R9, R9, -5.3903029534742383927e-15, R6 ;  /* 0xa7c234c509097823 */ /* 0x000fe20000000006 */
[----:B------:R-:W-:-:S03]  /*01b0*/  P2R R6, PR, RZ, 0x1 ;  /* 0x00000001ff067803 */ /* 0x000fc60000000000 */
[----:B------:R-:W-:Y:S01]  /*01c0*/  IMAD.MOV.U32 R8, RZ, RZ, R9 ;  /* 0x000000ffff087224 */ /* 0x000fe200078e0009 */
[----:B-1----:R-:W-:Y:S06]  /*01d0*/  @!P0 BRA `(.L_x_8) ;  /* 0x0000000400748947 */ /* 0x002fec0003800000 */
[----:B------:R-:W-:-:S13]  /*01e0*/  FSETP.NEU.AND P0, PT, |R4|, +INF , PT ;  /* 0x7f8000000400780b */ /* 0x000fda0003f0d200 */
[----:B------:R-:W-:Y:S01]  /*01f0*/  @!P0 FMUL R8, RZ, R4 ;  /* 0x00000004ff088220 */ /* 0x000fe20000400000 */
[----:B------:R-:W-:Y:S01]  /*0200*/  @!P0 IMAD.MOV.U32 R0, RZ, RZ, RZ ;  /* 0x000000ffff008224 */ /* 0x000fe200078e00ff */
[----:B------:R-:W-:Y:S06]  /*0210*/  @!P0 BRA `(.L_x_8) ;  /* 0x0000000400648947 */ /* 0x000fec0003800000 */
[----:B------:R-:W-:Y:S01]  /*0220*/  IMAD.SHL.U32 R6, R4, 0x100, RZ ;  /* 0x0000010004067824 */ /* 0x000fe200078e00ff */
[----:B------:R-:W-:Y:S01]  /*0230*/  CS2R R14, SRZ ;  /* 0x00000000000e7805 */ /* 0x000fe2000001ff00 */
[----:B------:R-:W-:Y:S01]  /*0240*/  IMAD.MOV.U32 R0, RZ, RZ, RZ ;  /* 0x000000ffff007224 */ /* 0x000fe200078e00ff */
[----:B------:R-:W0:Y:S02]  /*0250*/  LDCU.64 UR8, c[0x4][URZ] ;  /* 0x01000000ff0877ac */ /* 0x000e240008000a00 */
[----:B------:R-:W-:Y:S01]  /*0260*/  LOP3.LUT R8, R6, 0x80000000, RZ, 0xfc, !PT ;  /* 0x8000000006087812 */ /* 0x000fe200078efcff */
[----:B------:R-:W-:-:S06]  /*0270*/  UMOV UR4, URZ ;  /* 0x000000ff00047c82 */ /* 0x000fcc0008000000 */
.L_x_9:
[----:B0-----:R-:W-:Y:S02]  /*0280*/  IMAD.U32 R12, RZ, RZ, UR8 ;  /* 0x00000008ff0c7e24 */ /* 0x001fe4000f8e00ff */
[----:B------:R-:W-:-:S05]  /*0290*/  IMAD.U32 R13, RZ, RZ, UR9 ;  /* 0x00000009ff0d7e24 */ /* 0x000fca000f8e00ff */
[----:B------:R-:W2:Y:S01]  /*02a0*/  LDG.E.CONSTANT R11, desc[UR6][R12.64] ;  /* 0x000000060c0b7981 */ /* 0x000ea2000c1e9900 */
[----:B------:R-:W-:Y:S01]  /*02b0*/  UIADD3 UR4, UPT, UPT, UR4, 0x1, URZ ;  /* 0x0000000104047890 */ /* 0x000fe2000fffe0ff */
[C---:B------:R-:W-:Y:S01]  /*02c0*/  ISETP.EQ.AND P0, PT, R14.reuse, RZ, PT ;  /* 0x000000ff0e00720c */ /* 0x040fe20003f02270 */
[----:B------:R-:W-:Y:S01]  /*02d0*/  UIADD3 UR8, UP1, UPT, UR8, 0x4, URZ ;  /* 0x0000000408087890 */ /* 0x000fe2000ff3e0ff */
[C---:B------:R-:W-:Y:S01]  /*02e0*/  ISETP.EQ.AND P1, PT, R14.reuse, 0x4, PT ;  /* 0x000000040e00780c */ /* 0x040fe20003f22270 */
[----:B------:R-:W-:Y:S01]  /*02f0*/  UISETP.NE.AND UP0, UPT, UR4, 0x6, UPT ;  /* 0x000000060400788c */ /* 0x000fe2000bf05270 */
[C---:B------:R-:W-:Y:S01]  /*0300*/  ISETP.EQ.AND P3, PT, R14.reuse, 0xc, PT ;  /* 0x0000000c0e00780c */ /* 0x040fe20003f62270 */
[----:B------:R-:W-:Y:S01]  /*0310*/  UIADD3.X UR9, UPT, UPT, URZ, UR9, URZ, UP1, !UPT ;  /* 0x00000009ff097290 */ /* 0x000fe20008ffe4ff */
[C---:B------:R-:W-:Y:S02]  /*0320*/  ISETP.EQ.AND P4, PT, R14.reuse, 0x10, PT ;  /* 0x000000100e00780c */ /* 0x040fe40003f82270 */
[----:B------:R-:W-:Y:S01]  /*0330*/  ISETP.EQ.AND P5, PT, R14, 0x14, PT ;  /* 0x000000140e00780c */ /* 0x000fe20003fa2270 */
[----:B--2---:R-:W-:-:S03]  /*0340*/  IMAD.WIDE.U32 R10, R11, R8, RZ ;  /* 0x000000080b0a7225 */ /* 0x004fc600078e00ff */
[----:B------:R-:W-:-:S09]  /*0350*/  IADD3 R10, P2, PT, R10, R0, RZ ;  /* 0x000000000a0a7210 */ /* 0x000fd20007f5e0ff */
[----:B------:R-:W-:Y:S01]  /*0360*/  @P5 MOV R16, R10 ;  /* 0x0000000a00105202 */ /* 0x000fe20000000f00 */
[----:B------:R-:W-:Y:S01]  /*0370*/  IMAD.X R0, R11, 0x1, R15, P2 ;  /* 0x000000010b007824 */ /* 0x000fe200010e060f */
[C---:B------:R-:W-:Y:S01]  /*0380*/  ISETP.EQ.AND P2, PT, R14.reuse, 0x8, PT ;  /* 0x000000080e00780c */ /* 0x040fe20003f42270 */
[--C-:B------:R-:W-:Y:S02]  /*0390*/  @P0 IMAD.MOV.U32 R6, RZ, RZ, R10.reuse ;  /* 0x000000ffff060224 */ /* 0x100fe400078e000a */
[--C-:B------:R-:W-:Y:S02]  /*03a0*/  @P1 IMAD.MOV.U32 R17, RZ, RZ, R10.reuse ;  /* 0x000000ffff111224 */ /* 0x100fe400078e000a */
[--C-:B------:R-:W-:Y:S02]  /*03b0*/  @P3 IMAD.MOV.U32 R19, RZ, RZ, R10.reuse ;  /* 0x000000ffff133224 */ /* 0x100fe400078e000a */
[----:B------:R-:W-:Y:S02]  /*03c0*/  @P4 IMAD.MOV.U32 R20, RZ, RZ, R10 ;  /* 0x000000ffff144224 */ /* 0x000fe400078e000a */
[----:B------:R-:W-:-:S04]  /*03d0*/  VIADD R14, R14, 0x4 ;  /* 0x000000040e0e7836 */ /* 0x000fc80000000000 */
[----:B------:R-:W-:Y:S01]  /*03e0*/  @P2 IMAD.MOV.U32 R18, RZ, RZ, R10 ;  /* 0x000000ffff122224 */ /* 0x000fe200078e000a */
[----:B------:R-:W-:Y:S06]  /*03f0*/  BRA.U UP0, `(.L_x_9) ;  /* 0xfffffffd00a07547 */ /* 0x000fec000b83ffff */
[----:B------:R-:W-:-:S04]  /*0400*/  SHF.R.U32.HI R10, RZ, 0x17, R4 ;  /* 0x00000017ff0a7819 */ /* 0x000fc80000011604 */
[C---:B------:R-:W-:Y:S02]  /*0410*/  LOP3.LUT R8, R10.reuse, 0xe0, RZ, 0xc0, !PT ;  /* 0x000000e00a087812 */ /* 0x040fe400078ec0ff */
[----:B------:R-:W-:-:S03]  /*0420*/  LOP3.LUT P6, RZ, R10, 0x1f, RZ, 0xc0, !PT ;  /* 0x0000001f0aff7812 */ /* 0x000fc600078cc0ff */
[----:B------:R-:W-:-:S05]  /*0430*/  VIADD R8, R8, 0xffffff80 ;  /* 0xffffff8008087836 */ /* 0x000fca0000000000 */
[----:B------:R-:W-:-:S05]  /*0440*/  SHF.R.U32.HI R8, RZ, 0x5, R8 ;  /* 0x00000005ff087819 */ /* 0x000fca0000011608 */
[----:B------:R-:W-:-:S05]  /*0450*/  IMAD.U32 R14, R8, -0x4, RZ ;  /* 0xfffffffc080e7824 */ /* 0x000fca00078e00ff */
[C---:B------:R-:W-:Y:S02]  /*0460*/  ISETP.EQ.AND P3, PT, R14.reuse, -0x18, PT ;  /* 0xffffffe80e00780c */ /* 0x040fe40003f62270 */
[C---:B------:R-:W-:Y:S02]  /*0470*/  ISETP.EQ.AND P4, PT, R14.reuse, -0x14, PT ;  /* 0xffffffec0e00780c */ /* 0x040fe40003f82270 */
[C---:B------:R-:W-:Y:S02]  /*0480*/  ISETP.EQ.AND P0, PT, R14.reuse, -0x10, PT ;  /* 0xfffffff00e00780c */ /* 0x040fe40003f02270 */
[C---:B------:R-:W-:Y:S02]  /*0490*/  ISETP.EQ.AND P1, PT, R14.reuse, -0xc, PT ;  /* 0xfffffff40e00780c */ /* 0x040fe40003f22270 */
[C---:B------:R-:W-:Y:S02]  /*04a0*/  ISETP.EQ.AND P2, PT, R14.reuse, -0x8, PT ;  /* 0xfffffff80e00780c */ /* 0x040fe40003f42270 */
[----:B------:R-:W-:-:S03]  /*04b0*/  ISETP.EQ.AND P5, PT, R14, 0x4, PT ;  /* 0x000000040e00780c */ /* 0x000fc60003fa2270 */
[--C-:B------:R-:W-:Y:S01]  /*04c0*/  @P3 IMAD.MOV.U32 R8, RZ, RZ, R6.reuse ;  /* 0x000000ffff083224 */ /* 0x100fe200078e0006 */
[C---:B------:R-:W-:Y:S01]  /*04d0*/  ISETP.EQ.AND P3, PT, R14.reuse, -0x4, PT ;  /* 0xfffffffc0e00780c */ /* 0x040fe20003f62270 */
[----:B------:R-:W-:Y:S02]  /*04e0*/  @P4 IMAD.MOV.U32 R11, RZ, RZ, R6 ;  /* 0x000000ffff0b4224 */ /* 0x000fe400078e0006 */
[--C-:B------:R-:W-:Y:S01]  /*04f0*/  @P4 IMAD.MOV.U32 R8, RZ, RZ, R17.reuse ;  /* 0x000000ffff084224 */ /* 0x100fe200078e0011 */
[----:B------:R-:W-:Y:S01]  /*0500*/  ISETP.EQ.AND P4, PT, R14, RZ, PT ;  /* 0x000000ff0e00720c */ /* 0x000fe20003f82270 */
[----:B------:R-:W-:Y:S02]  /*0510*/  @P0 IMAD.MOV.U32 R11, RZ, RZ, R17 ;  /* 0x000000ffff0b0224 */ /* 0x000fe400078e0011 */
[----:B------:R-:W-:Y:S02]  /*0520*/  @P1 IMAD.MOV.U32 R11, RZ, RZ, R18 ;  /* 0x000000ffff0b1224 */ /* 0x000fe400078e0012 */
[----:B------:R-:W-:-:S02]  /*0530*/  @P2 IMAD.MOV.U32 R11, RZ, RZ, R19 ;  /* 0x000000ffff0b2224 */ /* 0x000fc400078e0013 */
[----:B------:R-:W-:Y:S02]  /*0540*/  @P0 IMAD.MOV.U32 R8, RZ, RZ, R18 ;  /* 0x000000ffff080224 */ /* 0x000fe400078e0012 */
[----:B------:R-:W-:Y:S02]  /*0550*/  @P3 IMAD.MOV.U32 R11, RZ, RZ, R20 ;  /* 0x000000ffff0b3224 */ /* 0x000fe400078e0014 */
[----:B------:R-:W-:Y:S01]  /*0560*/  @P1 IMAD.MOV.U32 R8, RZ, RZ, R19 ;  /* 0x000000ffff081224 */ /* 0x000fe200078e0013 */
[----:B------:R-:W-:Y:S01]  /*0570*/  @P2 MOV R8, R20 ;  /* 0x0000001400082202 */ /* 0x000fe20000000f00 */
[----:B------:R-:W-:Y:S02]  /*0580*/  @P4 IMAD.MOV.U32 R11, RZ, RZ, R16 ;  /* 0x000000ffff0b4224 */ /* 0x000fe400078e0010 */
[----:B------:R-:W-:Y:S02]  /*0590*/  @P5 IMAD.MOV.U32 R11, RZ, RZ, R0 ;  /* 0x000000ffff0b5224 */ /* 0x000fe400078e0000 */
[----:B------:R-:W-:-:S02]  /*05a0*/  @P3 IMAD.MOV.U32 R8, RZ, RZ, R16 ;  /* 0x000000ffff083224 */ /* 0x000fc400078e0010 */
[----:B------:R-:W-:Y:S02]  /*05b0*/  @P4 IMAD.MOV.U32 R8, RZ, RZ, R0 ;  /* 0x000000ffff084224 */ /* 0x000fe400078e0000 */
[----:B------:R-:W-:Y:S01]  /*05c0*/  IMAD.MOV.U32 R12, RZ, RZ, R11 ;  /* 0x000000ffff0c7224 */ /* 0x000fe200078e000b */
[----:B------:R-:W-:Y:S06]  /*05d0*/  @!P6 BRA `(.L_x_10) ;  /* 0x00000000002ce947 */ /* 0x000fec0003800000 */
[----:B------:R-:W-:Y:S01]  /*05e0*/  @P0 IMAD.MOV.U32 R13, RZ, RZ, R6 ;  /* 0x000000ffff0d0224 */ /* 0x000fe200078e0006 */
[----:B------:R-:W-:Y:S01]  /*05f0*/  ISETP.EQ.AND P0, PT, R14, 0x8, PT ;  /* 0x000000080e00780c */ /* 0x000fe20003f02270 */
[----:B------:R-:W-:Y:S01]  /*0600*/  @P1 IMAD.MOV.U32 R13, RZ, RZ, R17 ;  /* 0x000000ffff0d1224 */ /* 0x000fe200078e0011 */
[----:B------:R-:W-:Y:S01]  /*0610*/  LOP3.LUT R11, R10, 0x1f, RZ, 0xc0, !PT ;  /* 0x0000001f0a0b7812 */ /* 0x000fe200078ec0ff */
[----:B------:R-:W-:Y:S02]  /*0620*/  @P2 IMAD.MOV.U32 R13, RZ, RZ, R18 ;  /* 0x000000ffff0d2224 */ /* 0x000fe400078e0012 */
[----:B------:R-:W-:Y:S01]  /*0630*/  @P3 IMAD.MOV.U32 R13, RZ, RZ, R19 ;  /* 0x000000ffff0d3224 */ /* 0x000fe200078e0013 */
[----:B------:R-:W-:Y:S01]  /*0640*/  SHF.L.W.U32.HI R8, R12, R11, R8 ;  /* 0x0000000b0c087219 */ /* 0x000fe20000010e08 */
[----:B------:R-:W-:Y:S01]  /*0650*/  @P4 IMAD.MOV.U32 R13, RZ, RZ, R20 ;  /* 0x000000ffff0d4224 */ /* 0x000fe200078e0014 */
[----:B------:R-:W-:-:S05]  /*0660*/  @P5 MOV R13, R16 ;  /* 0x00000010000d5202 */ /* 0x000fca0000000f00 */
[----:B------:R-:W-:-:S05]  /*0670*/  @P0 IMAD.MOV.U32 R13, RZ, RZ, R0 ;  /* 0x000000ffff0d0224 */ /* 0x000fca00078e0000 */
[----:B------:R-:W-:-:S07]  /*0680*/  SHF.L.W.U32.HI R12, R13, R11, R12 ;  /* 0x0000000b0d0c7219 */ /* 0x000fce0000010e0c */
.L_x_10:
[C---:B------:R-:W-:Y:S01]  /*0690*/  SHF.L.W.U32.HI R15, R12.reuse, 0x2, R8 ;  /* 0x000000020c0f7819 */ /* 0x040fe20000010e08 */
[----:B------:R-:W-:Y:S01]  /*06a0*/  IMAD.SHL.U32 R10, R12, 0x4, RZ ;  /* 0x000000040c0a7824 */ /* 0x000fe200078e00ff */
[----:B------:R-:W-:Y:S01]  /*06b0*/  UMOV UR4, 0x54442d19 ;  /* 0x54442d1900047882 */ /* 0x000fe20000000000 */
[----:B------:R-:W-:Y:S01]  /*06c0*/  UMOV UR5, 0x3bf921fb ;  /* 0x3bf921fb00057882 */ /* 0x000fe20000000000 */
[----:B------:R-:W-:Y:S02]  /*06d0*/  SHF.R.S32.HI R0, RZ, 0x1f, R15 ;  /* 0x0000001fff007819 */ /* 0x000fe4000001140f */
[----:B------:R-:W-:Y:S02]  /*06e0*/  ISETP.GE.AND P0, PT, R4, RZ, PT ;  /* 0x000000ff0400720c */ /* 0x000fe40003f06270 */
[C---:B------:R-:W-:Y:S02]  /*06f0*/  LOP3.LUT R10, R0.reuse, R10, RZ, 0x3c, !PT ;  /* 0x0000000a000a7212 */ /* 0x040fe400078e3cff */
[----:B------:R-:W-:-:S02]  /*0700*/  LOP3.LUT R11, R0, R15, RZ, 0x3c, !PT ;  /* 0x0000000f000b7212 */ /* 0x000fc400078e3cff */
[----:B------:R-:W-:Y:S02]  /*0710*/  SHF.R.U32.HI R0, RZ, 0x1e, R8 ;  /* 0x0000001eff007819 */ /* 0x000fe40000011608 */
[C---:B------:R-:W-:Y:S02]  /*0720*/  LOP3.LUT R8, R15.reuse, R4, RZ, 0x3c, !PT ;  /* 0x000000040f087212 */ /* 0x040fe400078e3cff */
[----:B------:R-:W0:Y:S01]  /*0730*/  I2F.F64.S64 R10, R10 ;  /* 0x0000000a000a7312 */ /* 0x000e220000301c00 */
[----:B------:R-:W-:Y:S02]  /*0740*/  LEA.HI R0, R15, R0, RZ, 0x1 ;  /* 0x000000000f007211 */ /* 0x000fe400078f08ff */
[----:B------:R-:W-:-:S03]  /*0750*/  ISETP.GE.AND P1, PT, R8, RZ, PT ;  /* 0x000000ff0800720c */ /* 0x000fc60003f26270 */
[----:B------:R-:W-:-:S04]  /*0760*/  IMAD.MOV R8, RZ, RZ, -R0 ;  /* 0x000000ffff087224 */ /* 0x000fc800078e0a00 */
[----:B------:R-:W-:Y:S01]  /*0770*/  @!P0 IMAD.MOV.U32 R0, RZ, RZ, R8 ;  /* 0x000000ffff008224 */ /* 0x000fe200078e0008 */
[----:B0-----:R-:W-:-:S10]  /*0780*/  DMUL R12, R10, UR4 ;  /* 0x000000040a0c7c28 */ /* 0x001fd40008000000 */
[----:B------:R-:W0:Y:S02]  /*0790*/  F2F.F32.F64 R12, R12 ;  /* 0x0000000c000c7310 */ /* 0x000e240000301000 */
[----:B0-----:R-:W-:-:S07]  /*07a0*/  FSEL R8, -R12, R12, !P1 ;  /* 0x0000000c0c087208 */ /* 0x001fce0004800100 */
.L_x_8:
[----:B------:R-:W-:Y:S02]  /*07b0*/  IMAD.MOV.U32 R10, RZ, RZ, 0x37cbac00 ;  /* 0x37cbac00ff0a7424 */ /* 0x000fe400078e00ff */
[----:B------:R-:W-:Y:S01]  /*07c0*/  FMUL R11, R8, R8 ;  /* 0x00000008080b7220 */ /* 0x000fe20000400000 */
[----:B------:R-:W-:Y:S01]  /*07d0*/  LOP3.LUT R13, R0, 0x1, RZ, 0xc0, !PT ;  /* 0x00000001000d7812 */ /* 0x000fe200078ec0ff */
[----:B------:R-:W-:Y:S01]  /*07e0*/  IMAD.MOV.U32 R14, RZ, RZ, 0x3c0885e4 ;  /* 0x3c0885e4ff0e7424 */ /* 0x000fe200078e00ff */
[----:B------:R-:W-:Y:S01]  /*07f0*/  FSETP.GE.AND P2, PT, |R4|, 105615, PT ;  /* 0x47ce47800400780b */ /* 0x000fe20003f46200 */
[----:B------:R-:W-:Y:S01]  /*0800*/  FFMA R12, R11, R10, -0.0013887860113754868507 ;  /* 0xbab607ed0b0c7423 */ /* 0x000fe2000000000a */
[----:B------:R-:W-:Y:S01]  /*0810*/  ISETP.NE.U32.AND P0, PT, R13, 0x1, PT ;  /* 0x000000010d00780c */ /* 0x000fe20003f05070 */
[----:B------:R-:W-:Y:S02]  /*0820*/  VIADD R0, R0, 0x1 ;  /* 0x0000000100007836 */ /* 0x000fe40000000000 */
[----:B------:R-:W-:Y:S01]  /*0830*/  IMAD.MOV.U32 R15, RZ, RZ, 0x3e2aaaa8 ;  /* 0x3e2aaaa8ff0f7424 */ /* 0x000fe200078e00ff */
[----:B------:R-:W-:-:S02]  /*0840*/  FSEL R12, R12, -0.00019574658654164522886, P0 ;  /* 0xb94d41530c0c7808 */ /* 0x000fc40000000000 */
[----:B------:R-:W-:Y:S02]  /*0850*/  FSEL R14, R14, 0.041666727513074874878, !P0 ;  /* 0x3d2aaabb0e0e7808 */ /* 0x000fe40004000000 */
[----:B------:R-:W-:Y:S02]  /*0860*/  LOP3.LUT P1, RZ, R0, 0x2, RZ, 0xc0, !PT ;  /* 0x0000000200ff7812 */ /* 0x000fe4000782c0ff */
[----:B------:R-:W-:Y:S01]  /*0870*/  FSEL R0, R8, 1, !P0 ;  /* 0x3f80000008007808 */ /* 0x000fe20004000000 */
[----:B------:R-:W-:Y:S01]  /*0880*/  FFMA R12, R11, R12, R14 ;  /* 0x0000000c0b0c7223 */ /* 0x000fe2000000000e */
[----:B------:R-:W-:-:S03]  /*0890*/  FSEL R15, -R15, -0.4999999701976776123, !P0 ;  /* 0xbeffffff0f0f7808 */ /* 0x000fc60004000100 */
[C---:B------:R-:W-:Y:S02]  /*08a0*/  FFMA R13, R11.reuse, R0, RZ ;  /* 0x000000000b0d7223 */ /* 0x040fe400000000ff */
[----:B------:R-:W-:-:S04]  /*08b0*/  FFMA R12, R11, R12, R15 ;  /* 0x0000000c0b0c7223 */ /* 0x000fc8000000000f */
[----:B------:R-:W-:-:S04]  /*08c0*/  FFMA R8, R13, R12, R0 ;  /* 0x0000000c0d087223 */ /* 0x000fc80000000000 */
[----:B------:R-:W-:Y:S01]  /*08d0*/  @P1 FADD R8, RZ, -R8 ;  /* 0x80000008ff081221 */ /* 0x000fe20000000000 */
[----:B------:R-:W-:Y:S06]  /*08e0*/  @!P2 BRA `(.L_x_11) ;  /* 0x000000040070a947 */ /* 0x000fec0003800000 */
[----:B------:R-:W-:-:S13]  /*08f0*/  FSETP.NEU.AND P0, PT, |R4|, +INF , PT ;  /* 0x7f8000000400780b */ /* 0x000fda0003f0d200 */
[----:B------:R-:W-:Y:S01]  /*0900*/  @!P0 FMUL R9, RZ, R4 ;  /* 0x00000004ff098220 */ /* 0x000fe20000400000 */
[----:B------:R-:W-:Y:S01]  /*0910*/  @!P0 IMAD.MOV.U32 R7, RZ, RZ, RZ ;  /* 0x000000ffff078224 */ /* 0x000fe200078e00ff */
[----:B------:R-:W-:Y:S06]  /*0920*/  @!P0 BRA `(.L_x_11) ;  /* 0x0000000400608947 */ /* 0x000fec0003800000 */
[----:B------:R-:W-:Y:S01]  /*0930*/  IMAD.SHL.U32 R0, R4, 0x100, RZ ;  /* 0x0000010004007824 */ /* 0x000fe200078e00ff */
[----:B------:R-:W-:Y:S01]  /*0940*/  MOV R9, RZ ;  /* 0x000000ff00097202 */ /* 0x000fe20000000f00 */
[----:B------:R-:W-:Y:S01]  /*0950*/  IMAD.MOV.U32 R7, RZ, RZ, RZ ;  /* 0x000000ffff077224 */ /* 0x000fe200078e00ff */
[----:B------:R-:W0:Y:S01]  /*0960*/  LDCU.64 UR8, c[0x4][URZ] ;  /* 0x01000000ff0877ac */ /* 0x000e220008000a00 */
[----:B------:R-:W-:Y:S01]  /*0970*/  IMAD.MOV.U32 R21, RZ, RZ, RZ ;  /* 0x000000ffff157224 */ /* 0x000fe200078e00ff */
[----:B------:R-:W-:Y:S01]  /*0980*/  LOP3.LUT R11, R0, 0x80000000, RZ, 0xfc, !PT ;  /* 0x80000000000b7812 */ /* 0x000fe200078efcff */
[----:B------:R-:W-:-:S06]  /*0990*/  UMOV UR4, URZ ;  /* 0x000000ff00047c82 */ /* 0x000fcc0008000000 */
.L_x_12:
        /* <DEDUP_REMOVED lines=11> */
[----:B------:R-:W-:-:S02]  /*0a50*/  ISETP.EQ.AND P4, PT, R21, 0x10, PT ;  /* 0x000000101500780c */ /* 0x000fc40003f82270 */
[C---:B------:R-:W-:Y:S02]  /*0a60*/  ISETP.EQ.AND P5, PT, R21.reuse, 0x14, PT ;  /* 0x000000141500780c */ /* 0x040fe40003fa2270 */
[----:B------:R-:W-:Y:S01]  /*0a70*/  IADD3 R21, PT, PT, R21, 0x4, RZ ;  /* 0x0000000415157810 */ /* 0x000fe20007ffe0ff */
[----:B--2---:R-:W-:-:S03]  /*0a80*/  IMAD.WIDE.U32 R12, R12, R11, RZ ;  /* 0x0000000b0c0c7225 */ /* 0x004fc600078e00ff */
[----:B------:R-:W-:-:S05]  /*0a90*/  IADD3 R0, P6, PT, R12, R7, RZ ;  /* 0x000000070c007210 */ /* 0x000fca0007fde0ff */
[----:B------:R-:W-:Y:S02]  /*0aa0*/  IMAD.X R7, R13, 0x1, R9, P6 ;  /* 0x000000010d077824 */ /* 0x000fe400030e0609 */
[--C-:B------:R-:W-:Y:S02]  /*0ab0*/  @P0 IMAD.MOV.U32 R6, RZ, RZ, R0.reuse ;  /* 0x000000ffff060224 */ /* 0x100fe400078e0000 */
[--C-:B------:R-:W-:Y:S02]  /*0ac0*/  @P1 IMAD.MOV.U32 R17, RZ, RZ, R0.reuse ;  /* 0x000000ffff111224 */ /* 0x100fe400078e0000 */
[--C-:B------:R-:W-:Y:S02]  /*0ad0*/  @P2 IMAD.MOV.U32 R18, RZ, RZ, R0.reuse ;  /* 0x000000ffff122224 */ /* 0x100fe400078e0000 */
[--C-:B------:R-:W-:Y:S02]  /*0ae0*/  @P3 IMAD.MOV.U32 R19, RZ, RZ, R0.reuse ;  /* 0x000000ffff133224 */ /* 0x100fe400078e0000 */
[----:B------:R-:W-:-:S02]  /*0af0*/  @P4 IMAD.MOV.U32 R20, RZ, RZ, R0 ;  /* 0x000000ffff144224 */ /* 0x000fc400078e0000 */
        /* <DEDUP_REMOVED lines=13> */
[----:B------:R-:W-:-:S03]  /*0bd0*/  ISETP.EQ.AND P5, PT, R12, RZ, PT ;  /* 0x000000ff0c00720c */ /* 0x000fc60003fa2270 */
[--C-:B------:R-:W-:Y:S01]  /*0be0*/  @P3 IMAD.MOV.U32 R0, RZ, RZ, R6.reuse ;  /* 0x000000ffff003224 */ /* 0x100fe200078e0006 */
[C---:B------:R-:W-:Y:S01]  /*0bf0*/  ISETP.EQ.AND P3, PT, R12.reuse, -0x4, PT ;  /* 0xfffffffc0c00780c */ /* 0x040fe20003f62270 */
[----:B------:R-:W-:Y:S02]  /*0c00*/  @P4 IMAD.MOV.U32 R9, RZ, RZ, R6 ;  /* 0x000000ffff094224 */ /* 0x000fe400078e0006 */
[--C-:B------:R-:W-:Y:S01]  /*0c10*/  @P4 IMAD.MOV.U32 R0, RZ, RZ, R17.reuse ;  /* 0x000000ffff004224 */ /* 0x100fe200078e0011 */
[----:B------:R-:W-:Y:S01]  /*0c20*/  ISETP.EQ.AND P4, PT, R12, 0x4, PT ;  /* 0x000000040c00780c */ /* 0x000fe20003f82270 */
[----:B------:R-:W-:Y:S02]  /*0c30*/  @P2 IMAD.MOV.U32 R9, RZ, RZ, R17 ;  /* 0x000000ffff092224 */ /* 0x000fe400078e0011 */
[--C-:B------:R-:W-:Y:S02]  /*0c40*/  @P2 IMAD.MOV.U32 R0, RZ, RZ, R18.reuse ;  /* 0x000000ffff002224 */ /* 0x100fe400078e0012 */
[----:B------:R-:W-:-:S02]  /*0c50*/  @P1 IMAD.MOV.U32 R9, RZ, RZ, R18 ;  /* 0x000000ffff091224 */ /* 0x000fc400078e0012 */
[--C-:B------:R-:W-:Y:S01]  /*0c60*/  @P1 IMAD.MOV.U32 R0, RZ, RZ, R19.reuse ;  /* 0x000000ffff001224 */ /* 0x100fe200078e0013 */
[----:B------:R-:W-:Y:S01]  /*0c70*/  @P0 MOV R0, R20 ;  /* 0x0000001400000202 */ /* 0x000fe20000000f00 */
[----:B------:R-:W-:Y:S02]  /*0c80*/  @P0 IMAD.MOV.U32 R9, RZ, RZ, R19 ;  /* 0x000000ffff090224 */ /* 0x000fe400078e0013 */
[----:B------:R-:W-:Y:S02]  /*0c90*/  @P3 IMAD.MOV.U32 R9, RZ, RZ, R20 ;  /* 0x000000ffff093224 */ /* 0x000fe400078e0014 */
[--C-:B------:R-:W-:Y:S02]  /*0ca0*/  @P3 IMAD.MOV.U32 R0, RZ, RZ, R16.reuse ;  /* 0x000000ffff003224 */ /* 0x100fe400078e0010 */
[----:B------:R-:W-:Y:S02]  /*0cb0*/  @P5 IMAD.MOV.U32 R9, RZ, RZ, R16 ;  /* 0x000000ffff095224 */ /* 0x000fe400078e0010 */
[----:B------:R-:W-:-:S02]  /*0cc0*/  @P5 IMAD.MOV.U32 R0, RZ, RZ, R7 ;  /* 0x000000ffff005224 */ /* 0x000fc400078e0007 */
[----:B------:R-:W-:Y:S01]  /*0cd0*/  @P4 IMAD.MOV.U32 R9, RZ, RZ, R7 ;  /* 0x000000ffff094224 */ /* 0x000fe200078e0007 */
[----:B------:R-:W-:Y:S06]  /*0ce0*/  @!P6 BRA `(.L_x_13) ;  /* 0x000000000028e947 */ /* 0x000fec0003800000 */
[----:B------:R-:W-:Y:S01]  /*0cf0*/  @P1 IMAD.MOV.U32 R6, RZ, RZ, R17 ;  /* 0x000000ffff061224 */ /* 0x000fe200078e0011 */
[----:B------:R-:W-:Y:S01]  /*0d00*/  LOP3.LUT R11, R11, 0x1f, RZ, 0xc0, !PT ;  /* 0x0000001f0b0b7812 */ /* 0x000fe200078ec0ff */
[----:B------:R-:W-:Y:S01]  /*0d10*/  @P0 IMAD.MOV.U32 R6, RZ, RZ, R18 ;  /* 0x000000ffff060224 */ /* 0x000fe200078e0012 */
[----:B------:R-:W-:Y:S01]  /*0d20*/  ISETP.EQ.AND P0, PT, R12, 0x8, PT ;  /* 0x000000080c00780c */ /* 0x000fe20003f02270 */
[----:B------:R-:W-:Y:S01]  /*0d30*/  @P3 IMAD.MOV.U32 R6, RZ, RZ, R19 ;  /* 0x000000ffff063224 */ /* 0x000fe200078e0013 */
[----:B------:R-:W-:Y:S01]  /*0d40*/  SHF.L.W.U32.HI R0, R9, R11, R0 ;  /* 0x0000000b09007219 */ /* 0x000fe20000010e00 */
[----:B------:R-:W-:Y:S02]  /*0d50*/  @P5 IMAD.MOV.U32 R6, RZ, RZ, R20 ;  /* 0x000000ffff065224 */ /* 0x000fe400078e0014 */
[----:B------:R-:W-:-:S08]  /*0d60*/  @P4 IMAD.MOV.U32 R6, RZ, RZ, R16 ;  /* 0x000000ffff064224 */ /* 0x000fd000078e0010 */
[----:B------:R-:W-:-:S04]  /*0d70*/  @P0 MOV R6, R7 ;  /* 0x0000000700060202 */ /* 0x000fc80000000f00 */
[----:B------:R-:W-:-:S07]  /*0d80*/  SHF.L.W.U32.HI R9, R6, R11, R9 ;  /* 0x0000000b06097219 */ /* 0x000fce0000010e09 */
.L_x_13:
        /* <DEDUP_REMOVED lines=9> */
[----:B------:R-:W0:Y:S01]  /*0e20*/  I2F.F64.S64 R6, R14 ;  /* 0x0000000e00067312 */ /* 0x000e220000301c00 */
[----:B------:R-:W-:-:S04]  /*0e30*/  LOP3.LUT R4, R11, R4, RZ, 0x3c, !PT ;  /* 0x000000040b047212 */ /* 0x000fc800078e3cff */
[----:B------:R-:W-:Y:S01]  /*0e40*/  ISETP.GE.AND P0, PT, R4, RZ, PT ;  /* 0x000000ff0400720c */ /* 0x000fe20003f06270 */
[----:B0-----:R-:W-:Y:S01]  /*0e50*/  DMUL R12, R6, UR4 ;  /* 0x00000004060c7c28 */ /* 0x001fe20008000000 */
[----:B------:R-:W-:-:S05]  /*0e60*/  LEA.HI R7, R11, R0, RZ, 0x1 ;  /* 0x000000000b077211 */ /* 0x000fca00078f08ff */
[----:B------:R-:W-:-:S04]  /*0e70*/  IMAD.MOV R0, RZ, RZ, -R7 ;  /* 0x000000ffff007224 */ /* 0x000fc800078e0a07 */
[----:B------:R-:W0:Y:S01]  /*0e80*/  F2F.F32.F64 R12, R12 ;  /* 0x0000000c000c7310 */ /* 0x000e220000301000 */
[----:B------:R-:W-:Y:S01]  /*0e90*/  @!P1 IMAD.MOV.U32 R7, RZ, RZ, R0 ;  /* 0x000000ffff079224 */ /* 0x000fe200078e0000 */
[----:B0-----:R-:W-:-:S07]  /*0ea0*/  FSEL R9, -R12, R12, !P0 ;  /* 0x0000000c0c097208 */ /* 0x001fce0004000100 */
.L_x_11:
        /* <DEDUP_REMOVED lines=12> */
[----:B------:R-:W-:Y:S01]  /*0f70*/  FFMA R4, R13, R0, R4 ;  /* 0x000000000d047223 */ /* 0x000fe20000000004 */
[----:B------:R-:W-:Y:S01]  /*0f80*/  FSEL R0, R9, 1, P0 ;  /* 0x3f80000009007808 */ /* 0x000fe20000000000 */
[----:B------:R-:W-:Y:S01]  /*0f90*/  I2F.F64.U32 R10, R2 ;  /* 0x00000002000a7312 */ /* 0x000fe20000201800 */
[----:B------:R-:W-:Y:S01]  /*0fa0*/  LOP3.LUT P0, RZ, R7, 0x2, RZ, 0xc0, !PT ;  /* 0x0000000207ff7812 */ /* 0x000fe2000780c0ff */
[C---:B------:R-:W-:Y:S02]  /*0fb0*/  FFMA R4, R13.reuse, R4, R6 ;  /* 0x000000040d047223 */ /* 0x040fe40000000006 */
[----:B------:R-:W-:-:S04]  /*0fc0*/  FFMA R13, R13, R0, RZ ;  /* 0x000000000d0d7223 */ /* 0x000fc800000000ff */
[----:B------:R-:W-:Y:S01]  /*0fd0*/  FFMA R0, R13, R4, R0 ;  /* 0x000000040d007223 */ /* 0x000fe20000000000 */
[----:B------:R-:W0:Y:S05]  /*0fe0*/  I2F.F64.U64 R6, UR4 ;  /* 0x0000000400067d12 */ /* 0x000e2a0008301800 */
        /* <DEDUP_REMOVED lines=8> */
[----:B------:R-:W-:Y:S02]  /*1070*/  DFMA R12, R8, R14, R12 ;  /* 0x0000000e080c722b */ /* 0x000fe4000000000c */
[----:B------:R-:W-:-:S06]  /*1080*/  DFMA R10, R6, 0.5, R10 ;  /* 0x3fe00000060a782b */ /* 0x000fcc000000000a */
[----:B------:R-:W-:Y:S02]  /*1090*/  DFMA R6, R6, 0.5, R12 ;  /* 0x3fe000000606782b */ /* 0x000fe4000000000c */
[----:B------:R-:W-:-:S06]  /*10a0*/  DADD R12, R10, 0.5 ;  /* 0x3fe000000a0c7429 */ /* 0x000fcc0000000000 */
[----:B------:R-:W-:-:S04]  /*10b0*/  DADD R14, R6, 0.5 ;  /* 0x3fe00000060e7429 */ /* 0x000fc80000000000 */
[----:B------:R-:W0:Y:S08]  /*10c0*/  F2I.S64.F64.FLOOR R12, R12 ;  /* 0x0000000c000c7311 */ /* 0x000e300000305900 */
[----:B------:R-:W1:Y:S01]  /*10d0*/  F2I.S64.F64.FLOOR R14, R14 ;  /* 0x0000000e000e7311 */ /* 0x000e620000305900 */
[----:B0-----:R-:W-:-:S05]  /*10e0*/  IADD3 R9, P0, PT, R12, 0x1, RZ ;  /* 0x000000010c097810 */ /* 0x001fca0007f1e0ff */
[----:B------:R-:W-:Y:S01]  /*10f0*/  IMAD.X R17, RZ, RZ, R13, P0 ;  /* 0x000000ffff117224 */ /* 0x000fe200000e060d */
[----:B-1----:R-:W-:Y:S02]  /*1100*/  IADD3 R0, P2, PT, R14, 0x1, RZ ;  /* 0x000000010e007810 */ /* 0x002fe40007f5e0ff */
[----:B------:R-:W-:Y:S02]  /*1110*/  LOP3.LUT R8, R13, R15, RZ, 0xfc, !PT ;  /* 0x0000000f0d087212 */ /* 0x000fe400078efcff */
[----:B------:R-:W-:Y:S01]  /*1120*/  ISETP.GT.U32.AND P1, PT, R9, R0, PT ;  /* 0x000000000900720c */ /* 0x000fe20003f24070 */
[----:B------:R-:W-:Y:S01]  /*1130*/  IMAD.X R4, RZ, RZ, R15, P2 ;  /* 0x000000ffff047224 */ /* 0x000fe200010e060f */
[----:B------:R-:W-:-:S04]  /*1140*/  ISETP.GE.AND P0, PT, R8, RZ, PT ;  /* 0x000000ff0800720c */ /* 0x000fc80003f06270 */
[----:B------:R-:W-:-:S04]  /*1150*/  ISETP.GT.AND.EX P1, PT, R17, R4, PT, P1 ;  /* 0x000000041100720c */ /* 0x000fc80003f24310 */
[----:B------:R-:W-:Y:S02]  /*1160*/  SEL R0, R9, R0, P1 ;  /* 0x0000000009007207 */ /* 0x000fe40000800000 */
[----:B------:R-:W-:Y:S02]  /*1170*/  SEL R4, R17, R4, P1 ;  /* 0x0000000411047207 */ /* 0x000fe40000800000 */
[----:B------:R-:W-:-:S04]  /*1180*/  ISETP.GE.U32.AND P1, PT, R0, UR10, PT ;  /* 0x0000000a00007c0c */ /* 0x000fc8000bf26070 */
[----:B------:R-:W-:-:S13]  /*1190*/  ISETP.GE.OR.EX P0, PT, R4, UR11, !P0, P1 ;  /* 0x0000000b04007c0c */ /* 0x000fda000c706710 */
[----:B------:R-:W-:Y:S05]  /*11a0*/  @P0 BRA `(.L_x_14) ;  /* 0x0000000000980947 */ /* 0x000fea0003800000 */
[----:B------:R-:W0:Y:S01]  /*11b0*/  LDCU.128 UR12, c[0x0][0x380] ;  /* 0x00007000ff0c77ac */ /* 0x000e220008000c00 */
[----:B------:R-:W-:Y:S02]  /*11c0*/  IMAD R3, R15, UR10, RZ ;  /* 0x0000000a0f037c24 */ /* 0x000fe4000f8e02ff */
[----:B------:R-:W-:-:S04]  /*11d0*/  IMAD.WIDE.U32 R8, R14, UR10, R12 ;  /* 0x0000000a0e087c25 */ /* 0x000fc8000f8e000c */
[----:B------:R-:W-:Y:S01]  /*11e0*/  IMAD R3, R14, UR11, R3 ;  /* 0x0000000b0e037c24 */ /* 0x000fe2000f8e0203 */
[----:B0-----:R-:W-:-:S04]  /*11f0*/  IADD3 R8, P0, PT, R8, UR12, RZ ;  /* 0x0000000c08087c10 */ /* 0x001fc8000ff1e0ff */
[----:B------:R-:W-:-:S05]  /*1200*/  IADD3.X R9, PT, PT, R9, UR13, R3, P0, !PT ;  /* 0x0000000d09097c10 */ /* 0x000fca00087fe403 */
[----:B------:R-:W2:Y:S01]  /*1210*/  LDG.E.U8 R22, desc[UR6][R8.64+0x1] ;  /* 0x0000010608167981 */ /* 0x000ea2000c1e1100 */
[----:B------:R-:W-:-:S03]  /*1220*/  IADD3 R24, P0, PT, R8, UR10, RZ ;  /* 0x0000000a08187c10 */ /* 0x000fc6000ff1e0ff */
[----:B------:R0:W3:Y:S01]  /*1230*/  LDG.E.U8 R4, desc[UR6][R8.64] ;  /* 0x0000000608047981 */ /* 0x0000e2000c1e1100 */
[----:B------:R-:W-:-:S05]  /*1240*/  IADD3.X R25, PT, PT, R9, UR11, RZ, P0, !PT ;  /* 0x0000000b09197c10 */ /* 0x000fca00087fe4ff */
[----:B------:R-:W4:Y:S04]  /*1250*/  LDG.E.U8 R3, desc[UR6][R24.64] ;  /* 0x0000000618037981 */ /* 0x000f28000c1e1100 */
[----:B------:R-:W5:Y:S01]  /*1260*/  LDG.E.U8 R0, desc[UR6][R24.64+0x1] ;  /* 0x0000010618007981 */ /* 0x000f62000c1e1100 */
[----:B------:R-:W1:Y:S08]  /*1270*/  I2F.F64.S64 R14, R14 ;  /* 0x0000000e000e7312 */ /* 0x000e700000301c00 */
[----:B------:R-:W0:Y:S01]  /*1280*/  I2F.F64.S64 R12, R12 ;  /* 0x0000000c000c7312 */ /* 0x000e220000301c00 */
[----:B-1----:R-:W-:-:S02]  /*1290*/  DADD R6, R6, -R14 ;  /* 0x0000000006067229 */ /* 0x002fc4000000080e */
[----:B0-----:R-:W-:-:S06]  /*12a0*/  DADD R10, R10, -R12 ;  /* 0x000000000a0a7229 */ /* 0x001fcc000000080c */
[----:B------:R-:W-:Y:S02]  /*12b0*/  DADD R16, -R6, 1 ;  /* 0x3ff0000006107429 */ /* 0x000fe40000000100 */
[----:B------:R-:W-:-:S06]  /*12c0*/  DADD R8, -R10, 1 ;  /* 0x3ff000000a087429 */ /* 0x000fcc0000000100 */
[-C--:B------:R-:W-:Y:S02]  /*12d0*/  DMUL R20, R10, R16.reuse ;  /* 0x000000100a147228 */ /* 0x080fe40000000000 */
[----:B------:R-:W-:Y:S02]  /*12e0*/  DMUL R16, R8, R16 ;  /* 0x0000001008107228 */ /* 0x000fe40000000000 */
[----:B------:R-:W-:Y:S02]  /*12f0*/  DMUL R8, R6, R8 ;  /* 0x0000000806087228 */ /* 0x000fe40000000000 */
[----:B------:R-:W-:Y:S01]  /*1300*/  DMUL R6, R10, R6 ;  /* 0x000000060a067228 */ /* 0x000fe20000000000 */
[----:B--2---:R-:W0:Y:S08]  /*1310*/  I2F.F64.U16 R22, R22 ;  /* 0x0000001600167312 */ /* 0x004e300000101800 */
[----:B---3--:R-:W1:Y:S01]  /*1320*/  I2F.F64.U16 R18, R4 ;  /* 0x0000000400127312 */ /* 0x008e620000101800 */
[----:B0-----:R-:W-:-:S07]  /*1330*/  DMUL R20, R20, R22 ;  /* 0x0000001614147228 */ /* 0x001fce0000000000 */
[----:B----4-:R0:W2:Y:S01]  /*1340*/  I2F.F64.U16 R14, R3 ;  /* 0x00000003000e7312 */ /* 0x0100a20000101800 */
[----:B-1----:R-:W-:-:S07]  /*1350*/  DFMA R16, R16, R18, R20 ;  /* 0x000000121010722b */ /* 0x002fce0000000014 */
[----:B-----5:R-:W1:Y:S01]  /*1360*/  I2F.F64.U16 R12, R0 ;  /* 0x00000000000c7312 */ /* 0x020e620000101800 */
[----:B0-----:R-:W-:Y:S01]  /*1370*/  IMAD.MOV.U32 R3, RZ, RZ, RZ ;  /* 0x000000ffff037224 */ /* 0x001fe200078e00ff */
[----:B--2---:R-:W-:-:S08]  /*1380*/  DFMA R8, R8, R14, R16 ;  /* 0x0000000e0808722b */ /* 0x004fd00000000010 */
[----:B-1----:R-:W-:Y:S01]  /*1390*/  DFMA R6, R6, R12, R8 ;  /* 0x0000000c0606722b */ /* 0x002fe20000000008 */
[----:B------:R-:W-:-:S04]  /*13a0*/  IMAD.WIDE.U32 R8, R5, UR10, R2 ;  /* 0x0000000a05087c25 */ /* 0x000fc8000f8e0002 */
[----:B------:R-:W-:Y:S01]  /*13b0*/  IMAD R5, R5, UR11, R9 ;  /* 0x0000000b05057c24 */ /* 0x000fe2000f8e0209 */
[----:B------:R-:W-:-:S04]  /*13c0*/  IADD3 R8, P0, PT, R8, UR14, RZ ;  /* 0x0000000e08087c10 */ /* 0x000fc8000ff1e0ff */
[----:B------:R-:W0:Y:S01]  /*13d0*/  F2I.U32.F64.TRUNC R7, R6 ;  /* 0x0000000600077311 */ /* 0x000e22000030d000 */
[----:B------:R-:W-:-:S05]  /*13e0*/  IADD3.X R9, PT, PT, R5, UR15, RZ, P0, !PT ;  /* 0x0000000f05097c10 */ /* 0x000fca00087fe4ff */
[----:B0-----:R-:W-:Y:S01]  /*13f0*/  STG.E.U8 desc[UR6][R8.64], R7 ;  /* 0x0000000708007986 */ /* 0x001fe2000c101106 */
[----:B------:R-:W-:Y:S05]  /*1400*/  EXIT ;  /* 0x000000000000794d */ /* 0x000fea0003800000 */
.L_x_14:
        /* <DEDUP_REMOVED lines=8> */
.L_x_15:
        /* <DEDUP_REMOVED lines=15> */
.L_x_24:


//--------------------- .text._Z24rotate_nearest_neighbourPKhPhld --------------------------
	.section	.text._Z24rotate_nearest_neighbourPKhPhld,"ax",@progbits
	.align	128
        .global         _Z24rotate_nearest_neighbourPKhPhld
        .type           _Z24rotate_nearest_neighbourPKhPhld,@function
        .size           _Z24rotate_nearest_neighbourPKhPhld,(.L_x_25 - _Z24rotate_nearest_neighbourPKhPhld)
        .other          _Z24rotate_nearest_neighbourPKhPhld,@"STO_CUDA_ENTRY STV_DEFAULT"
_Z24rotate_nearest_neighbourPKhPhld:
.text._Z24rotate_nearest_neighbourPKhPhld:
        /* <DEDUP_REMOVED lines=40> */
.L_x_17:
        /* <DEDUP_REMOVED lines=13> */
[----:B------:R-:W-:-:S05]  /*0350*/  IADD3 R10, P2, PT, R10, R0, RZ ;  /* 0x000000000a0a7210 */ /* 0x000fca0007f5e0ff */
[----:B------:R-:W-:Y:S01]  /*0360*/  IMAD.X R0, R11, 0x1, R15, P2 ;  /* 0x000000010b007824 */ /* 0x000fe200010e060f */
[C---:B------:R-:W-:Y:S01]  /*0370*/  ISETP.EQ.AND P2, PT, R14.reuse, 0x8, PT ;  /* 0x000000080e00780c */ /* 0x040fe20003f42270 */
[--C-:B------:R-:W-:Y:S01]  /*0380*/  @P0 IMAD.MOV.U32 R6, RZ, RZ, R10.reuse ;  /* 0x000000ffff060224 */ /* 0x100fe200078e000a */
[----:B------:R-:W-:Y:S01]  /*0390*/  IADD3 R14, PT, PT, R14, 0x4, RZ ;  /* 0x000000040e0e7810 */ /* 0x000fe20007ffe0ff */
[--C-:B------:R-:W-:Y:S02]  /*03a0*/  @P1 IMAD.MOV.U32 R17, RZ, RZ, R10.reuse ;  /* 0x000000ffff111224 */ /* 0x100fe400078e000a */
[--C-:B------:R-:W-:Y:S02]  /*03b0*/  @P3 IMAD.MOV.U32 R19, RZ, RZ, R10.reuse ;  /* 0x000000ffff133224 */ /* 0x100fe400078e000a */
[--C-:B------:R-:W-:Y:S02]  /*03c0*/  @P4 IMAD.MOV.U32 R20, RZ, RZ, R10.reuse ;  /* 0x000000ffff144224 */ /* 0x100fe400078e000a */
[----:B------:R-:W-:-:S04]  /*03d0*/  @P5 IMAD.MOV.U32 R16, RZ, RZ, R10 ;  /* 0x000000ffff105224 */ /* 0x000fc800078e000a */
        /* <DEDUP_REMOVED lines=24> */
[----:B------:R-:W-:Y:S02]  /*0560*/  @P1 IMAD.MOV.U32 R8, RZ, RZ, R19 ;  /* 0x000000ffff081224 */ /* 0x000fe400078e0013 */
[----:B------:R-:W-:Y:S02]  /*0570*/  @P4 IMAD.MOV.U32 R11, RZ, RZ, R16 ;  /* 0x000000ffff0b4224 */ /* 0x000fe400078e0010 */
[----:B------:R-:W-:Y:S02]  /*0580*/  @P5 IMAD.MOV.U32 R11, RZ, RZ, R0 ;  /* 0x000000ffff0b5224 */ /* 0x000fe400078e0000 */
[----:B------:R-:W-:Y:S01]  /*0590*/  @P2 IMAD.MOV.U32 R8, RZ, RZ, R20 ;  /* 0x000000ffff082224 */ /* 0x000fe200078e0014 */
[----:B------:R-:W-:Y:S01]  /*05a0*/  @P3 MOV R8, R16 ;  /* 0x0000001000083202 */ /* 0x000fe20000000f00 */
[----:B------:R-:W-:-:S02]  /*05b0*/  @P4 IMAD.MOV.U32 R8, RZ, RZ, R0 ;  /* 0x000000ffff084224 */ /* 0x000fc400078e0000 */
        /* <DEDUP_REMOVED lines=9> */
[----:B------:R-:W-:Y:S02]  /*0650*/  @P4 IMAD.MOV.U32 R13, RZ, RZ, R20 ;  /* 0x000000ffff0d4224 */ /* 0x000fe400078e0014 */
[----:B------:R-:W-:-:S04]  /*0660*/  @P5 IMAD.MOV.U32 R13, RZ, RZ, R16 ;  /* 0x000000ffff0d5224 */ /* 0x000fc800078e0010 */
[----:B------:R-:W-:-:S05]  /*0670*/  @P0 IMAD.MOV.U32 R13, RZ, RZ, R0 ;  /* 0x000000ffff0d0224 */ /* 0x000fca00078e0000 */
[----:B------:R-:W-:-:S07]  /*0680*/  SHF.L.W.U32.HI R12, R13, R11, R12 ;  /* 0x0000000b0d0c7219 */ /* 0x000fce0000010e0c */
.L_x_18:
        /* <DEDUP_REMOVED lines=12> */
[----:B------:R-:W-:Y:S02]  /*0750*/  ISETP.GE.AND P1, PT, R8, RZ, PT ;  /* 0x000000ff0800720c */ /* 0x000fe40003f26270 */
[----:B------:R-:W-:-:S05]  /*0760*/  IADD3 R8, PT, PT, -R0, RZ, RZ ;  /* 0x000000ff00087210 */ /* 0x000fca0007ffe1ff */
[----:B------:R-:W-:Y:S01]  /*0770*/  @!P0 IMAD.MOV.U32 R0, RZ, RZ, R8 ;  /* 0x000000ffff008224 */ /* 0x000fe200078e0008 */
[----:B0-----:R-:W-:-:S10]  /*0780*/  DMUL R12, R10, UR4 ;  /* 0x000000040a0c7c28 */ /* 0x001fd40008000000 */
[----:B------:R-:W0:Y:S02]  /*0790*/  F2F.F32.F64 R12, R12 ;  /* 0x0000000c000c7310 */ /* 0x000e240000301000 */
[----:B0-----:R-:W-:-:S07]  /*07a0*/  FSEL R8, -R12, R12, !P1 ;  /* 0x0000000c0c087208 */ /* 0x001fce0004800100 */
.L_x_16:
        /* <DEDUP_REMOVED lines=25> */
[----:B------:R-:W0:Y:S01]  /*0940*/  LDCU.64 UR8, c[0x4][URZ] ;  /* 0x01000000ff0877ac */ /* 0x000e220008000a00 */
[----:B------:R-:W-:Y:S02]  /*0950*/  IMAD.MOV.U32 R7, RZ, RZ, RZ ;  /* 0x000000ffff077224 */ /* 0x000fe400078e00ff */
[----:B------:R-:W-:Y:S01]  /*0960*/  IMAD.MOV.U32 R9, RZ, RZ, RZ ;  /* 0x000000ffff097224 */ /* 0x000fe200078e00ff */
[----:B------:R-:W-:Y:S01]  /*0970*/  LOP3.LUT R11, R0, 0x80000000, RZ, 0xfc, !PT ;  /* 0x80000000000b7812 */ /* 0x000fe200078efcff */
[----:B------:R-:W-:Y:S01]  /*0980*/  IMAD.MOV.U32 R21, RZ, RZ, RZ ;  /* 0x000000ffff157224 */ /* 0x000fe200078e00ff */
[----:B------:R-:W-:-:S06]  /*0990*/  UMOV UR4, URZ ;  /* 0x000000ff00047c82 */ /* 0x000fcc0008000000 */
.L_x_20:
        /* <DEDUP_REMOVED lines=12> */
[C---:B------:R-:W-:Y:S01]  /*0a60*/  ISETP.EQ.AND P5, PT, R21.reuse, 0x14, PT ;  /* 0x000000141500780c */ /* 0x040fe20003fa2270 */
[----:B------:R-:W-:Y:S02]  /*0a70*/  VIADD R21, R21, 0x4 ;  /* 0x0000000415157836 */ /* 0x000fe40000000000 */
[----:B--2---:R-:W-:-:S03]  /*0a80*/  IMAD.WIDE.U32 R12, R12, R11, RZ ;  /* 0x0000000b0c0c7225 */ /* 0x004fc600078e00ff */
[----:B------:R-:W-:-:S04]  /*0a90*/  IADD3 R0, P6, PT, R12, R7, RZ ;  /* 0x000000070c007210 */ /* 0x000fc80007fde0ff */
[----:B------:R-:W-:Y:S01]  /*0aa0*/  IADD3.X R7, PT, PT, R13, R9, RZ, P6, !PT ;  /* 0x000000090d077210 */ /* 0x000fe200037fe4ff */
[--C-:B------:R-:W-:Y:S02]  /*0ab0*/  @P0 IMAD.MOV.U32 R6, RZ, RZ, R0.reuse ;  /* 0x000000ffff060224 */ /* 0x100fe400078e0000 */
[--C-:B------:R-:W-:Y:S02]  /*0ac0*/  @P1 IMAD.MOV.U32 R17, RZ, RZ, R0.reuse ;  /* 0x000000ffff111224 */ /* 0x100fe400078e0000 */
[--C-:B------:R-:W-:Y:S02]  /*0ad0*/  @P2 IMAD.MOV.U32 R18, RZ, RZ, R0.reuse ;  /* 0x000000ffff122224 */ /* 0x100fe400078e0000 */
[--C-:B------:R-:W-:Y:S02]  /*0ae0*/  @P3 IMAD.MOV.U32 R19, RZ, RZ, R0.reuse ;  /* 0x000000ffff133224 */ /* 0x100fe400078e0000 */
[--C-:B------:R-:W-:Y:S02]  /*0af0*/  @P4 IMAD.MOV.U32 R20, RZ, RZ, R0.reuse ;  /* 0x000000ffff144224 */ /* 0x100fe400078e0000 */
        /* <DEDUP_REMOVED lines=17> */
[----:B------:R-:W-:Y:S01]  /*0c10*/  @P4 IMAD.MOV.U32 R0, RZ, RZ, R17 ;  /* 0x000000ffff004224 */ /* 0x000fe200078e0011 */
[----:B------:R-:W-:Y:S01]  /*0c20*/  ISETP.EQ.AND P4, PT, R12, 0x4, PT ;  /* 0x000000040c00780c */ /* 0x000fe20003f82270 */
[--C-:B------:R-:W-:Y:S01]  /*0c30*/  @P2 IMAD.MOV.U32 R0, RZ, RZ, R18.reuse ;  /* 0x000000ffff002224 */ /* 0x100fe200078e0012 */
[----:B------:R-:W-:Y:S01]  /*0c40*/  @P2 MOV R9, R17 ;  /* 0x0000001100092202 */ /* 0x000fe20000000f00 */
[----:B------:R-:W-:Y:S02]  /*0c50*/  @P1 IMAD.MOV.U32 R9, RZ, RZ, R18 ;  /* 0x000000ffff091224 */ /* 0x000fe400078e0012 */
[----:B------:R-:W-:-:S02]  /*0c60*/  @P1 IMAD.MOV.U32 R0, RZ, RZ, R19 ;  /* 0x000000ffff001224 */ /* 0x000fc400078e0013 */
[----:B------:R-:W-:Y:S02]  /*0c70*/  @P0 IMAD.MOV.U32 R9, RZ, RZ, R19 ;  /* 0x000000ffff090224 */ /* 0x000fe400078e0013 */
[--C-:B------:R-:W-:Y:S02]  /*0c80*/  @P0 IMAD.MOV.U32 R0, RZ, RZ, R20.reuse ;  /* 0x000000ffff000224 */ /* 0x100fe400078e0014 */
[----:B------:R-:W-:Y:S02]  /*0c90*/  @P3 IMAD.MOV.U32 R9, RZ, RZ, R20 ;  /* 0x000000ffff093224 */ /* 0x000fe400078e0014 */
[--C-:B------:R-:W-:Y:S02]  /*0ca0*/  @P3 IMAD.MOV.U32 R0, RZ, RZ, R16.reuse ;  /* 0x000000ffff003224 */ /* 0x100fe400078e0010 */
[----:B------:R-:W-:Y:S02]  /*0cb0*/  @P5 IMAD.MOV.U32 R9, RZ, RZ, R16 ;  /* 0x000000ffff095224 */ /* 0x000fe400078e0010 */
[----:B------:R-:W-:-:S02]  /*0cc0*/  @P5 IMAD.MOV.U32 R0, RZ, RZ, R7 ;  /* 0x000000ffff005224 */ /* 0x000fc400078e0007 */
[----:B------:R-:W-:Y:S01]  /*0cd0*/  @P4 IMAD.MOV.U32 R9, RZ, RZ, R7 ;  /* 0x000000ffff094224 */ /* 0x000fe200078e0007 */
[----:B------:R-:W-:Y:S06]  /*0ce0*/  @!P6 BRA `(.L_x_21) ;  /* 0x000000000028e947 */ /* 0x000fec0003800000 */
[----:B------:R-:W-:Y:S01]  /*0cf0*/  @P1 IMAD.MOV.U32 R6, RZ, RZ, R17 ;  /* 0x000000ffff061224 */ /* 0x000fe200078e0011 */
[----:B------:R-:W-:Y:S01]  /*0d00*/  @P0 MOV R6, R18 ;  /* 0x0000001200060202 */ /* 0x000fe20000000f00 */
[----:B------:R-:W-:Y:S01]  /*0d10*/  @P3 IMAD.MOV.U32 R6, RZ, RZ, R19 ;  /* 0x000000ffff063224 */ /* 0x000fe200078e0013 */
[----:B------:R-:W-:Y:S01]  /*0d20*/  ISETP.EQ.AND P0, PT, R12, 0x8, PT ;  /* 0x000000080c00780c */ /* 0x000fe20003f02270 */
[----:B------:R-:W-:Y:S01]  /*0d30*/  @P5 IMAD.MOV.U32 R6, RZ, RZ, R20 ;  /* 0x000000ffff065224 */ /* 0x000fe200078e0014 */
[----:B------:R-:W-:Y:S01]  /*0d40*/  LOP3.LUT R11, R11, 0x1f, RZ, 0xc0, !PT ;  /* 0x0000001f0b0b7812 */ /* 0x000fe200078ec0ff */
[----:B------:R-:W-:-:S03]  /*0d50*/  @P4 IMAD.MOV.U32 R6, RZ, RZ, R16 ;  /* 0x000000ffff064224 */ /* 0x000fc600078e0010 */
[----:B------:R-:W-:-:S07]  /*0d60*/  SHF.L.W.U32.HI R0, R9, R11, R0 ;  /* 0x0000000b09007219 */ /* 0x000fce0000010e00 */
[----:B------:R-:W-:-:S05]  /*0d70*/  @P0 IMAD.MOV.U32 R6, RZ, RZ, R7 ;  /* 0x000000ffff060224 */ /* 0x000fca00078e0007 */
[----:B------:R-:W-:-:S07]  /*0d80*/  SHF.L.W.U32.HI R9, R6, R11, R9 ;  /* 0x0000000b06097219 */ /* 0x000fce0000010e09 */
.L_x_21:
        /* <DEDUP_REMOVED lines=18> */
.L_x_19:
        /* <DEDUP_REMOVED lines=28> */
[----:B------:R-:W-:-:S06]  /*1070*/  DFMA R16, R8, R14, R16 ;  /* 0x0000000e0810722b */ /* 0x000fcc0000000010 */
[----:B------:R-:W-:Y:S02]  /*1080*/  DFMA R12, R8, R10, -R12 ;  /* 0x0000000a080c722b */ /* 0x000fe4000000080c */
[----:B------:R-:W-:-:S06]  /*1090*/  DFMA R16, R6, 0.5, R16 ;  /* 0x3fe000000610782b */ /* 0x000fcc0000000010 */
[----:B------:R-:W-:Y:S02]  /*10a0*/  DFMA R12, R6, 0.5, R12 ;  /* 0x3fe00000060c782b */ /* 0x000fe4000000000c */
[----:B------:R-:W-:-:S06]  /*10b0*/  DADD R16, R16, 0.5 ;  /* 0x3fe0000010107429 */ /* 0x000fcc0000000000 */
[----:B------:R-:W-:-:S04]  /*10c0*/  DADD R12, R12, 0.5 ;  /* 0x3fe000000c0c7429 */ /* 0x000fc80000000000 */
[----:B------:R-:W0:Y:S08]  /*10d0*/  F2I.S64.F64.TRUNC R16, R16 ;  /* 0x0000001000107311 */ /* 0x000e30000030d900 */
[----:B------:R-:W2:Y:S01]  /*10e0*/  F2I.S64.F64.TRUNC R12, R12 ;  /* 0x0000000c000c7311 */ /* 0x000ea2000030d900 */
[C---:B0-----:R-:W-:Y:S02]  /*10f0*/  ISETP.GE.U32.AND P1, PT, R16.reuse, UR10, PT ;  /* 0x0000000a10007c0c */ /* 0x041fe4000bf26070 */
[----:B------:R-:W-:-:S02]  /*1100*/  ISETP.GT.U32.AND P3, PT, R16, -0x1, PT ;  /* 0xffffffff1000780c */ /* 0x000fc40003f64070 */
[----:B------:R-:W-:Y:S02]  /*1110*/  ISETP.GE.AND.EX P1, PT, R17, UR11, PT, P1 ;  /* 0x0000000b11007c0c */ /* 0x000fe4000bf26310 */
[C---:B--2---:R-:W-:Y:S02]  /*1120*/  ISETP.GE.U32.AND P0, PT, R12.reuse, UR10, PT ;  /* 0x0000000a0c007c0c */ /* 0x044fe4000bf06070 */
[----:B------:R-:W-:Y:S02]  /*1130*/  ISETP.GT.U32.AND P2, PT, R12, -0x1, PT ;  /* 0xffffffff0c00780c */ /* 0x000fe40003f44070 */
[----:B------:R-:W-:Y:S02]  /*1140*/  ISETP.GE.AND.EX P0, PT, R13, UR11, PT, P0 ;  /* 0x0000000b0d007c0c */ /* 0x000fe4000bf06300 */
[----:B------:R-:W-:Y:S02]  /*1150*/  ISETP.GT.AND.EX P1, PT, R17, -0x1, !P1, P3 ;  /* 0xffffffff1100780c */ /* 0x000fe40004f24330 */
[----:B------:R-:W-:-:S04]  /*1160*/  ISETP.GT.AND.EX P0, PT, R13, -0x1, !P0, P2 ;  /* 0xffffffff0d00780c */ /* 0x000fc80004704320 */
[----:B------:R-:W-:-:S13]  /*1170*/  PLOP3.LUT P0, PT, P0, P1, PT, 0x80, 0x8 ;  /* 0x000000000008781c */ /* 0x000fda0000703070 */
[----:B------:R-:W0:Y:S01]  /*1180*/  @P0 LDC.64 R8, c[0x0][0x380] ;  /* 0x0000e000ff080b82 */ /* 0x000e220000000a00 */
[----:B------:R-:W-:-:S04]  /*1190*/  @P0 IMAD.WIDE.U32 R6, R16, UR10, R12 ;  /* 0x0000000a10060c25 */ /* 0x000fc8000f8e000c */
[----:B------:R-:W-:-:S04]  /*11a0*/  @P0 IMAD R3, R17, UR10, RZ ;  /* 0x0000000a11030c24 */ /* 0x000fc8000f8e02ff */
[----:B------:R-:W-:Y:S01]  /*11b0*/  @P0 IMAD R3, R16, UR11, R3 ;  /* 0x0000000b10030c24 */ /* 0x000fe2000f8e0203 */
[----:B0-----:R-:W-:-:S04]  /*11c0*/  @P0 IADD3 R6, P1, PT, R6, R8, RZ ;  /* 0x0000000806060210 */ /* 0x001fc80007f3e0ff */
[----:B------:R-:W-:Y:S02]  /*11d0*/  @P0 IADD3.X R7, PT, PT, R9, R7, R3, P1, !PT ;  /* 0x0000000709070210 */ /* 0x000fe40000ffe403 */
[----:B------:R-:W-:-:S06]  /*11e0*/  PRMT R9, RZ, 0x7610, R9 ;  /* 0x00007610ff097816 */ /* 0x000fcc0000000009 */
[----:B------:R-:W2:Y:S01]  /*11f0*/  @P0 LDG.E.U8 R9, desc[UR6][R6.64] ;  /* 0x0000000606090981 */ /* 0x000ea2000c1e1100 */
[----:B------:R-:W-:Y:S02]  /*1200*/  IMAD.MOV.U32 R3, RZ, RZ, RZ ;  /* 0x000000ffff037224 */ /* 0x000fe400078e00ff */
[----:B------:R-:W-:-:S04]  /*1210*/  IMAD.WIDE.U32 R2, R5, UR10, R2 ;  /* 0x0000000a05027c25 */ /* 0x000fc8000f8e0002 */
[----:B------:R-:W-:Y:S01]  /*1220*/  IMAD R5, R5, UR11, R3 ;  /* 0x0000000b05057c24 */ /* 0x000fe2000f8e0203 */
[----:B-1----:R-:W-:-:S04]  /*1230*/  IADD3 R2, P0, PT, R2, UR4, RZ ;  /* 0x0000000402027c10 */ /* 0x002fc8000ff1e0ff */
[----:B------:R-:W-:-:S05]  /*1240*/  IADD3.X R3, PT, PT, R5, UR5, RZ, P0, !PT ;  /* 0x0000000505037c10 */ /* 0x000fca00087fe4ff */
[----:B--2---:R-:W-:Y:S01]  /*1250*/  STG.E.U8 desc[UR6][R2.64], R9 ;  /* 0x0000000902007986 */ /* 0x004fe2000c101106 */
[----:B------:R-:W-:Y:S05]  /*1260*/  EXIT ;  /* 0x000000000000794d */ /* 0x000fea0003800000 */
.L_x_22:
        /* <DEDUP_REMOVED lines=9> */
.L_x_25:


//--------------------- .nv.global.init           --------------------------
	.section	.nv.global.init,"aw",@progbits
	.align	4
.nv.global.init:
	.type		__cudart_i2opi_f,@object
	.size		__cudart_i2opi_f,(.L_0 - __cudart_i2opi_f)
__cudart_i2opi_f:
        /*0000*/ 	.byte	0x41, 0x90, 0x43, 0x3c, 0x99, 0x95, 0x62, 0xdb, 0xc0, 0xdd, 0x34, 0xf5, 0xd1, 0x57, 0x27, 0xfc
        /*0010*/ 	.byte	0x29, 0x15, 0x44, 0x4e, 0x6e, 0x83, 0xf9, 0xa2
.L_0:


//--------------------- .nv.shared.reserved.0     --------------------------
	.section	.nv.shared.reserved.0,"aw",@nobits
	.weak		__nv_reservedSMEM_offset_0_alias
	.size		__nv_reservedSMEM_offset_0_alias, 0, 64
	.other		__nv_reservedSMEM_offset_0_alias,@"STO_CUDA_RESERVED_SHARED STV_DEFAULT"
__nv_reservedSMEM_offset_0_alias:
	.zero		0
	.zero		64


//--------------------- .nv.constant0._Z14rotate_bicubicPKhPhld --------------------------
	.section	.nv.constant0._Z14rotate_bicubicPKhPhld,"a",@progbits
	.sectionflags	@""
	.align	4
.nv.constant0._Z14rotate_bicubicPKhPhld:
	.zero		928


//--------------------- .nv.constant0._Z15rotate_bilinearPKhPhld --------------------------
	.section	.nv.constant0._Z15rotate_bilinearPKhPhld,"a",@progbits
	.sectionflags	@""
	.align	4
.nv.constant0._Z15rotate_bilinearPKhPhld:
	.zero		928


//--------------------- .nv.constant0._Z24rotate_nearest_neighbourPKhPhld --------------------------
	.section	.nv.constant0._Z24rotate_nearest_neighbourPKhPhld,"a",@progbits
	.sectionflags	@""
	.align	4
.nv.constant0._Z24rotate_nearest_neighbourPKhPhld:
	.zero		928


//--------------------- SYMBOLS --------------------------

	.type		.nv.reservedSmem.offset0,@object
	.size		.nv.reservedSmem.offset0,0x4
